	.target	sm_90a

	.elftype	@"ET_EXEC"


//--------------------- .note.nv.tkinfo           --------------------------
	.section	.note.nv.tkinfo,"",@"SHT_NOTE"
	.sectionflags	@"SHF_NOTE_NV_TKINFO"
	.tkinfo
        /*0018*/ 	.word	0x00000002
        /*0030*/ 	.string	""
        /*0030*/ 	.string	"ptxas"
        /*0030*/ 	.string	"Cuda compilation tools, release 13.0, V13.0.88"
        /*0030*/ 	.string	"Build cuda_13.0.r13.0/compiler.36424714_0"
        /*0030*/ 	.string	"-arch sm_90a -m 64 "



//--------------------- .note.nv.cuinfo           --------------------------
	.section	.note.nv.cuinfo,"",@"SHT_NOTE"
	.sectionflags	@"SHF_NOTE_NV_CUINFO"
        /*0018*/ 	.short	0x0002
        /*001a*/ 	.short	0x005a
        /*001c*/ 	.short	0x0082
	.zero		2


//--------------------- .nv.info                  --------------------------
	.section	.nv.info,"",@"SHT_CUDA_INFO"
	.align	4


	//----- nvinfo : EIATTR_REGCOUNT
	.align		4
        /*0000*/ 	.byte	0x04, 0x2f
        /*0002*/ 	.short	(.L_15 - .L_14)
	.align		4
.L_14:
        /*0004*/ 	.word	index@(_ZN7cutlass13device_kernelINS_4gemm6kernel13GemmUniversalIN4cute5tupleIJiiiiEEENS1_10collective13CollectiveMmaINS1_34MainloopSm90TmaGmmaWarpSpecializedILi4ENS5_IJNS4_1CILi1EEESB_SB_EEENS1_32KernelTmaWarpSpecializedPingpongEEENS5_IJNSA_ILi64EEENSA_ILi256EEENSA_ILi128EEEEEEaNS5_IJlSB_lEEEaSJ_NS4_8TiledMMAINS4_8MMA_AtomIJNS4_4SM904GMMA27MMA_64x256x32_S32S8S8_SS_TNEEEENS4_6LayoutISC_NS5_IJNSA_ILi0EEESR_SR_EEEEENS5_IJNS4_10UnderscoreESU_SU_EEEEENS4_13SM90_TMA_LOADENS4_14ComposedLayoutINS4_7SwizzleILi3ELi4ELi3EEENS4_18smem_ptr_flag_bitsILi8EEENSQ_INS5_IJNSA_ILi8EEESH_EEENS5_IJSH_SB_EEEEEEEvNS4_8identityESX_S17_vS18_EENS_8epilogue10collective6detail29Sm90TmaWarpSpecializedAdapterINS1B_15DefaultEpilogueIaSJ_SJ_NS1A_6thread17LinearCombinationIaLi1EiiLNS1F_9ScaleType4KindE0ELNS_15FloatRoundStyleE2EaEENS1_15EpilogueDefaultEEEEEvvEEEEvNT_6ParamsE)
        /*0008*/ 	.word	0x000000a8


	//----- nvinfo : EIATTR_FRAME_SIZE
	.align		4
.L_15:
        /*000c*/ 	.byte	0x04, 0x11
        /*000e*/ 	.short	(.L_17 - .L_16)
	.align		4
.L_16:
        /*0010*/ 	.word	index@(_ZN7cutlass13device_kernelINS_4gemm6kernel13GemmUniversalIN4cute5tupleIJiiiiEEENS1_10collective13CollectiveMmaINS1_34MainloopSm90TmaGmmaWarpSpecializedILi4ENS5_IJNS4_1CILi1EEESB_SB_EEENS1_32KernelTmaWarpSpecializedPingpongEEENS5_IJNSA_ILi64EEENSA_ILi256EEENSA_ILi128EEEEEEaNS5_IJlSB_lEEEaSJ_NS4_8TiledMMAINS4_8MMA_AtomIJNS4_4SM904GMMA27MMA_64x256x32_S32S8S8_SS_TNEEEENS4_6LayoutISC_NS5_IJNSA_ILi0EEESR_SR_EEEEENS5_IJNS4_10UnderscoreESU_SU_EEEEENS4_13SM90_TMA_LOADENS4_14ComposedLayoutINS4_7SwizzleILi3ELi4ELi3EEENS4_18smem_ptr_flag_bitsILi8EEENSQ_INS5_IJNSA_ILi8EEESH_EEENS5_IJSH_SB_EEEEEEEvNS4_8identityESX_S17_vS18_EENS_8epilogue10collective6detail29Sm90TmaWarpSpecializedAdapterINS1B_15DefaultEpilogueIaSJ_SJ_NS1A_6thread17LinearCombinationIaLi1EiiLNS1F_9ScaleType4KindE0ELNS_15FloatRoundStyleE2EaEENS1_15EpilogueDefaultEEEEEvvEEEEvNT_6ParamsE)
        /*0014*/ 	.word	0x00000000


	//----- nvinfo : EIATTR_MIN_STACK_SIZE
	.align		4
.L_17:
        /*0018*/ 	.byte	0x04, 0x12
        /*001a*/ 	.short	(.L_19 - .L_18)
	.align		4
.L_18:
        /*001c*/ 	.word	index@(_ZN7cutlass13device_kernelINS_4gemm6kernel13GemmUniversalIN4cute5tupleIJiiiiEEENS1_10collective13CollectiveMmaINS1_34MainloopSm90TmaGmmaWarpSpecializedILi4ENS5_IJNS4_1CILi1EEESB_SB_EEENS1_32KernelTmaWarpSpecializedPingpongEEENS5_IJNSA_ILi64EEENSA_ILi256EEENSA_ILi128EEEEEEaNS5_IJlSB_lEEEaSJ_NS4_8TiledMMAINS4_8MMA_AtomIJNS4_4SM904GMMA27MMA_64x256x32_S32S8S8_SS_TNEEEENS4_6LayoutISC_NS5_IJNSA_ILi0EEESR_SR_EEEEENS5_IJNS4_10UnderscoreESU_SU_EEEEENS4_13SM90_TMA_LOADENS4_14ComposedLayoutINS4_7SwizzleILi3ELi4ELi3EEENS4_18smem_ptr_flag_bitsILi8EEENSQ_INS5_IJNSA_ILi8EEESH_EEENS5_IJSH_SB_EEEEEEEvNS4_8identityESX_S17_vS18_EENS_8epilogue10collective6detail29Sm90TmaWarpSpecializedAdapterINS1B_15DefaultEpilogueIaSJ_SJ_NS1A_6thread17LinearCombinationIaLi1EiiLNS1F_9ScaleType4KindE0ELNS_15FloatRoundStyleE2EaEENS1_15EpilogueDefaultEEEEEvvEEEEvNT_6ParamsE)
        /*0020*/ 	.word	0x00000000
.L_19:


//--------------------- .nv.compat                --------------------------
	.section	.nv.compat,"",@"SHT_CUDA_COMPAT_INFO"
	.align	4
        /*0000*/ 	.byte	0x02, 0x09, 0x01, 0x00, 0x02, 0x02, 0x04, 0x00, 0x02, 0x05, 0x05, 0x00, 0x03, 0x07, 0x01, 0x01
        /*0010*/ 	.byte	0x02, 0x03, 0x01, 0x00, 0x02, 0x06, 0x01, 0x00, 0x04, 0x0b, 0x08, 0x00, 0x00, 0x00, 0x00, 0x00
        /*0020*/ 	.byte	0x00, 0x00, 0x00, 0x00


//--------------------- .nv.info._ZN7cutlass13device_kernelINS_4gemm6kernel13GemmUniversalIN4cute5tupleIJiiiiEEENS1_10collective13CollectiveMmaINS1_34MainloopSm90TmaGmmaWarpSpecializedILi4ENS5_IJNS4_1CILi1EEESB_SB_EEENS1_32KernelTmaWarpSpecializedPingpongEEENS5_IJNSA_ILi64EEENSA_ILi256EEENSA_ILi128EEEEEEaNS5_IJlSB_lEEEaSJ_NS4_8TiledMMAINS4_8MMA_AtomIJNS4_4SM904GMMA27MMA_64x256x32_S32S8S8_SS_TNEEEENS4_6LayoutISC_NS5_IJNSA_ILi0EEESR_SR_EEEEENS5_IJNS4_10UnderscoreESU_SU_EEEEENS4_13SM90_TMA_LOADENS4_14ComposedLayoutINS4_7SwizzleILi3ELi4ELi3EEENS4_18smem_ptr_flag_bitsILi8EEENSQ_INS5_IJNSA_ILi8EEESH_EEENS5_IJSH_SB_EEEEEEEvNS4_8identityESX_S17_vS18_EENS_8epilogue10collective6detail29Sm90TmaWarpSpecializedAdapterINS1B_15DefaultEpilogueIaSJ_SJ_NS1A_6thread17LinearCombinationIaLi1EiiLNS1F_9ScaleType4KindE0ELNS_15FloatRoundStyleE2EaEENS1_15EpilogueDefaultEEEEEvvEEEEvNT_6ParamsE --------------------------
	.section	.nv.info._ZN7cutlass13device_kernelINS_4gemm6kernel13GemmUniversalIN4cute5tupleIJiiiiEEENS1_10collective13CollectiveMmaINS1_34MainloopSm90TmaGmmaWarpSpecializedILi4ENS5_IJNS4_1CILi1EEESB_SB_EEENS1_32KernelTmaWarpSpecializedPingpongEEENS5_IJNSA_ILi64EEENSA_ILi256EEENSA_ILi128EEEEEEaNS5_IJlSB_lEEEaSJ_NS4_8TiledMMAINS4_8MMA_AtomIJNS4_4SM904GMMA27MMA_64x256x32_S32S8S8_SS_TNEEEENS4_6LayoutISC_NS5_IJNSA_ILi0EEESR_SR_EEEEENS5_IJNS4_10UnderscoreESU_SU_EEEEENS4_13SM90_TMA_LOADENS4_14ComposedLayoutINS4_7SwizzleILi3ELi4ELi3EEENS4_18smem_ptr_flag_bitsILi8EEENSQ_INS5_IJNSA_ILi8EEESH_EEENS5_IJSH_SB_EEEEEEEvNS4_8identityESX_S17_vS18_EENS_8epilogue10collective6detail29Sm90TmaWarpSpecializedAdapterINS1B_15DefaultEpilogueIaSJ_SJ_NS1A_6thread17LinearCombinationIaLi1EiiLNS1F_9ScaleType4KindE0ELNS_15FloatRoundStyleE2EaEENS1_15EpilogueDefaultEEEEEvvEEEEvNT_6ParamsE,"",@"SHT_CUDA_INFO"
	.sectionflags	@""
	.align	4


	//----- nvinfo : EIATTR_CUDA_API_VERSION
	.align		4
        /*0000*/ 	.byte	0x04, 0x37
        /*0002*/ 	.short	(.L_21 - .L_20)
.L_20:
        /*0004*/ 	.word	0x00000082


	//----- nvinfo : EIATTR_KPARAM_INFO
	.align		4
.L_21:
        /*0008*/ 	.byte	0x04, 0x17
        /*000a*/ 	.short	(.L_23 - .L_22)
.L_22:
        /*000c*/ 	.word	0x00000000
        /*0010*/ 	.short	0x0000
        /*0012*/ 	.short	0x0070
        /*0014*/ 	.byte	0x00, 0xf0, 0x01, 0x10


	//----- nvinfo : EIATTR_SPARSE_MMA_MASK
	.align		4
.L_23:
        /*0018*/ 	.byte	0x03, 0x50
        /*001a*/ 	.short	0x0000


	//----- nvinfo : EIATTR_MAXREG_COUNT
	.align		4
        /*001c*/ 	.byte	0x03, 0x1b
        /*001e*/ 	.short	0x00a8


	//----- nvinfo : EIATTR_NUM_BARRIERS
	.align		4
        /*0020*/ 	.byte	0x02, 0x4c
        /*0022*/ 	.byte	0x01
	.zero		1


	//----- nvinfo : EIATTR_EXTERNS
	.align		4
        /*0024*/ 	.byte	0x04, 0x0f
        /*0026*/ 	.short	(.L_25 - .L_24)


	//   ....[0]....
	.align		4
.L_24:
        /*0028*/ 	.word	index@(__assertfail)


	//----- nvinfo : EIATTR_MERCURY_ISA_VERSION
	.align		4
.L_25:
        /*002c*/ 	.byte	0x03, 0x5f
        /*002e*/ 	.short	0x0101


	//----- nvinfo : EIATTR_INT_WARP_WIDE_INSTR_OFFSETS
	.align		4
        /*0030*/ 	.byte	0x04, 0x31
        /*0032*/ 	.short	(.L_27 - .L_26)


	//   ....[0]....
.L_26:
        /*0034*/ 	.word	0x00000470


	//   ....[1]....
        /*0038*/ 	.word	0x00000490


	//   ....[2]....
        /*003c*/ 	.word	0x00000510


	//   ....[3]....
        /*0040*/ 	.word	0x00000520


	//   ....[4]....
        /*0044*/ 	.word	0x00000530


	//   ....[5]....
        /*0048*/ 	.word	0x00000550


	//   ....[6]....
        /*004c*/ 	.word	0x000005b0


	//   ....[7]....
        /*0050*/ 	.word	0x000005d0


	//----- nvinfo : EIATTR_COOP_GROUP_MASK_REGIDS
	.align		4
.L_27:
        /*0054*/ 	.byte	0x04, 0x29
        /*0056*/ 	.short	(.L_29 - .L_28)


	//   ....[0]....
.L_28:
        /*0058*/ 	.word	0xffffffff


	//   ....[1]....
        /*005c*/ 	.word	0xffffffff


	//   ....[2]....
        /*0060*/ 	.word	0xffffffff


	//   ....[3]....
        /*0064*/ 	.word	0xffffffff


	//   ....[4]....
        /*0068*/ 	.word	0xffffffff


	//   ....[5]....
        /*006c*/ 	.word	0xffffffff


	//----- nvinfo : EIATTR_COOP_GROUP_INSTR_OFFSETS
	.align		4
.L_29:
        /*0070*/ 	.byte	0x04, 0x28
        /*0072*/ 	.short	(.L_31 - .L_30)


	//   ....[0]....
.L_30:
        /*0074*/ 	.word	0x00000050


	//   ....[1]....
        /*0078*/ 	.word	0x00000080


	//   ....[2]....
        /*007c*/ 	.word	0x00000180


	//   ....[3]....
        /*0080*/ 	.word	0x00000390


	//   ....[4]....
        /*0084*/ 	.word	0x000003d0


	//   ....[5]....
        /*0088*/ 	.word	0x00000410


	//----- nvinfo : EIATTR_REG_RECONFIG
	.align		4
.L_31:
        /*008c*/ 	.byte	0x01, 0x54
	.zero		2


	//----- nvinfo : EIATTR_SYSCALL_OFFSETS
	.align		4
        /*0090*/ 	.byte	0x04, 0x46
        /*0092*/ 	.short	(.L_33 - .L_32)


	//   ....[0]....
.L_32:
        /*0094*/ 	.word	0x00001690


	//----- nvinfo : EIATTR_MBARRIER_INSTR_OFFSETS
	.align		4
.L_33:
        /*0098*/ 	.byte	0x04, 0x39
        /*009a*/ 	.short	(.L_35 - .L_34)


	//   ....[0]....
.L_34:
        /*009c*/ 	.word	0x00000300
        /*00a0*/ 	.word	0x000000ff
        /*00a4*/ 	.word	0x00000000
        /*00a8*/ 	.short	0x0100
        /*00aa*/ 	.byte	0x09
	.zero		1


	//   ....[1]....
        /*00ac*/ 	.word	0x00000310
        /*00b0*/ 	.word	0x000000ff
        /*00b4*/ 	.word	0x00000020
        /*00b8*/ 	.short	0x0100
        /*00ba*/ 	.byte	0x09
	.zero		1


	//   ....[2]....
        /*00bc*/ 	.word	0x00000320
        /*00c0*/ 	.word	0x000000ff
        /*00c4*/ 	.word	0x00000008
        /*00c8*/ 	.short	0x0100
        /*00ca*/ 	.byte	0x09
	.zero		1


	//   ....[3]....
        /*00cc*/ 	.word	0x00000330
        /*00d0*/ 	.word	0x000000ff
        /*00d4*/ 	.word	0x00000028
        /*00d8*/ 	.short	0x0100
        /*00da*/ 	.byte	0x09
	.zero		1


	//   ....[4]....
        /*00dc*/ 	.word	0x00000340
        /*00e0*/ 	.word	0x000000ff
        /*00e4*/ 	.word	0x00000010
        /*00e8*/ 	.short	0x0100
        /*00ea*/ 	.byte	0x09
	.zero		1


	//   ....[5]....
        /*00ec*/ 	.word	0x00000350
        /*00f0*/ 	.word	0x000000ff
        /*00f4*/ 	.word	0x00000030
        /*00f8*/ 	.short	0x0100
        /*00fa*/ 	.byte	0x09
	.zero		1


	//   ....[6]....
        /*00fc*/ 	.word	0x00000360
        /*0100*/ 	.word	0x000000ff
        /*0104*/ 	.word	0x00000018
        /*0108*/ 	.short	0x0100
        /*010a*/ 	.byte	0x09
	.zero		1


	//   ....[7]....
        /*010c*/ 	.word	0x00000370
        /*0110*/ 	.word	0x000000ff
        /*0114*/ 	.word	0x00000038
        /*0118*/ 	.short	0x0100
        /*011a*/ 	.byte	0x09
	.zero		1


	//   ....[8]....
        /*011c*/ 	.word	0x000005f0
        /*0120*/ 	.word	0x000000ff
        /*0124*/ 	.word	0x00000070
        /*0128*/ 	.short	0x0100
        /*012a*/ 	.byte	0x09
	.zero		1


	//   ....[9]....
        /*012c*/ 	.word	0x00000600
        /*0130*/ 	.word	0x000000ff
        /*0134*/ 	.word	0x00000078
        /*0138*/ 	.short	0x0100
        /*013a*/ 	.byte	0x09
	.zero		1


	//   ....[10]....
        /*013c*/ 	.word	0x00000640
        /*0140*/ 	.word	0x000000ff
        /*0144*/ 	.word	0x00000050
        /*0148*/ 	.short	0x0100
        /*014a*/ 	.byte	0x0a
	.zero		1


	//   ....[11]....
        /*014c*/ 	.word	0x00000660
        /*0150*/ 	.word	0x000000ff
        /*0154*/ 	.word	0x00000058
        /*0158*/ 	.short	0x0100
        /*015a*/ 	.byte	0x0a
	.zero		1


	//   ....[12]....
        /*015c*/ 	.word	0x00000670
        /*0160*/ 	.word	0x000000ff
        /*0164*/ 	.word	0x00000060
        /*0168*/ 	.short	0x0100
        /*016a*/ 	.byte	0x0a
	.zero		1


	//   ....[13]....
        /*016c*/ 	.word	0x00000680
        /*0170*/ 	.word	0x000000ff
        /*0174*/ 	.word	0x00000068
        /*0178*/ 	.short	0x0100
        /*017a*/ 	.byte	0x0a
	.zero		1


	//   ....[14]....
        /*017c*/ 	.word	0x00001570
        /*0180*/ 	.word	0x0000009b
        /*0184*/ 	.word	0x00000000
        /*0188*/ 	.short	0x010a
        /*018a*/ 	.byte	0x2d
	.zero		1


	//   ....[15]....
        /*018c*/ 	.word	0x00001730
        /*0190*/ 	.word	0x00000003
        /*0194*/ 	.word	0x00000000
        /*0198*/ 	.short	0x010a
        /*019a*/ 	.byte	0x3f
	.zero		1


	//   ....[16]....
        /*019c*/ 	.word	0x00001790
        /*01a0*/ 	.word	0x00000003
        /*01a4*/ 	.word	0x00000000
        /*01a8*/ 	.short	0x010a
        /*01aa*/ 	.byte	0x3f
	.zero		1


	//   ....[17]....
        /*01ac*/ 	.word	0x00001af0
        /*01b0*/ 	.word	0x000000ff
        /*01b4*/ 	.word	0x00000000
        /*01b8*/ 	.short	0x010a
        /*01ba*/ 	.byte	0x04
	.zero		1


	//   ....[18]....
        /*01bc*/ 	.word	0x00001b30
        /*01c0*/ 	.word	0x000000ff
        /*01c4*/ 	.word	0x00000000
        /*01c8*/ 	.short	0x010a
        /*01ca*/ 	.byte	0x04
	.zero		1


	//   ....[19]....
        /*01cc*/ 	.word	0x00001da0
        /*01d0*/ 	.word	0x000000ff
        /*01d4*/ 	.word	0x00000000
        /*01d8*/ 	.short	0x0101
        /*01da*/ 	.byte	0x04
	.zero		1


	//   ....[20]....
        /*01dc*/ 	.word	0x00001e90
        /*01e0*/ 	.word	0x0000009c
        /*01e4*/ 	.word	0x00000000
        /*01e8*/ 	.short	0x0101
        /*01ea*/ 	.byte	0x32
	.zero		1


	//   ....[21]....
        /*01ec*/ 	.word	0x00001f50
        /*01f0*/ 	.word	0x000000ff
        /*01f4*/ 	.word	0x00000000
        /*01f8*/ 	.short	0x0101
        /*01fa*/ 	.byte	0x04
	.zero		1


	//   ....[22]....
        /*01fc*/ 	.word	0x00002000
        /*0200*/ 	.word	0x0000009b
        /*0204*/ 	.word	0x00000010
        /*0208*/ 	.short	0x010a
        /*020a*/ 	.byte	0x2d
	.zero		1


	//   ....[23]....
        /*020c*/ 	.word	0x00008460
        /*0210*/ 	.word	0x0000009e
        /*0214*/ 	.word	0x00000000
        /*0218*/ 	.short	0x0101
        /*021a*/ 	.byte	0x32
	.zero		1


	//   ....[24]....
        /*021c*/ 	.word	0x00008e40
        /*0220*/ 	.word	0x0000000a
        /*0224*/ 	.word	0x00000020
        /*0228*/ 	.short	0x010a
        /*022a*/ 	.byte	0x3f
	.zero		1


	//   ....[25]....
        /*022c*/ 	.word	0x000091e0
        /*0230*/ 	.word	0x00000003
        /*0234*/ 	.word	0x00000078
        /*0238*/ 	.short	0x0101
        /*023a*/ 	.byte	0x3f
	.zero		1


	//   ....[26]....
        /*023c*/ 	.word	0x00009970
        /*0240*/ 	.word	0x00000007
        /*0244*/ 	.word	0x00000000
        /*0248*/ 	.short	0x010a
        /*024a*/ 	.byte	0x3f
	.zero		1


	//   ....[27]....
        /*024c*/ 	.word	0x000099f0
        /*0250*/ 	.word	0x00000009
        /*0254*/ 	.word	0x00000000
        /*0258*/ 	.short	0x010a
        /*025a*/ 	.byte	0x3f
	.zero		1


	//   ....[28]....
        /*025c*/ 	.word	0x00009a80
        /*0260*/ 	.word	0x00000006
        /*0264*/ 	.word	0x00000000
        /*0268*/ 	.short	0x010a
        /*026a*/ 	.byte	0x3f
	.zero		1


	//   ....[29]....
        /*026c*/ 	.word	0x00009b10
        /*0270*/ 	.word	0x00000003
        /*0274*/ 	.word	0x00000000
        /*0278*/ 	.short	0x010a
        /*027a*/ 	.byte	0x3f
	.zero		1


	//   ....[30]....
        /*027c*/ 	.word	0x00009b70
        /*0280*/ 	.word	0x0000009d
        /*0284*/ 	.word	0x00000000
        /*0288*/ 	.short	0x010a
        /*028a*/ 	.byte	0x3f
	.zero		1


	//   ....[31]....
        /*028c*/ 	.word	0x00009bc0
        /*0290*/ 	.word	0x00000003
        /*0294*/ 	.word	0x00000000
        /*0298*/ 	.short	0x010a
        /*029a*/ 	.byte	0x3f
	.zero		1


	//   ....[32]....
        /*029c*/ 	.word	0x00009c20
        /*02a0*/ 	.word	0x00000004
        /*02a4*/ 	.word	0x00000000
        /*02a8*/ 	.short	0x010a
        /*02aa*/ 	.byte	0x3f
	.zero		1


	//   ....[33]....
        /*02ac*/ 	.word	0x00009c70
        /*02b0*/ 	.word	0x0000009d
        /*02b4*/ 	.word	0x00000010
        /*02b8*/ 	.short	0x010a
        /*02ba*/ 	.byte	0x3f
	.zero		1


	//   ....[34]....
        /*02bc*/ 	.word	0x00009d40
        /*02c0*/ 	.word	0x0000000a
        /*02c4*/ 	.word	0x00000020
        /*02c8*/ 	.short	0x010a
        /*02ca*/ 	.byte	0x3f
	.zero		1


	//   ....[35]....
        /*02cc*/ 	.word	0x00009e10
        /*02d0*/ 	.word	0x00000007
        /*02d4*/ 	.word	0x00000000
        /*02d8*/ 	.short	0x010a
        /*02da*/ 	.byte	0x3f
	.zero		1


	//   ....[36]....
        /*02dc*/ 	.word	0x00009e60
        /*02e0*/ 	.word	0x00000009
        /*02e4*/ 	.word	0x00000000
        /*02e8*/ 	.short	0x010a
        /*02ea*/ 	.byte	0x3f
	.zero		1


	//   ....[37]....
        /*02ec*/ 	.word	0x00009eb0
        /*02f0*/ 	.word	0x00000006
        /*02f4*/ 	.word	0x00000000
        /*02f8*/ 	.short	0x010a
        /*02fa*/ 	.byte	0x3f
	.zero		1


	//----- nvinfo : EIATTR_NUM_MBARRIERS
	.align		4
.L_35:
        /*02fc*/ 	.byte	0x03, 0x38
        /*02fe*/ 	.short	0x000e


	//----- nvinfo : EIATTR_EXIT_INSTR_OFFSETS
	.align		4
        /*0300*/ 	.byte	0x04, 0x1c
        /*0302*/ 	.short	(.L_37 - .L_36)


	//   ....[0]....
.L_36:
        /*0304*/ 	.word	0x00001240


	//   ....[1]....
        /*0308*/ 	.word	0x000012a0


	//   ....[2]....
        /*030c*/ 	.word	0x00008b70


	//   ....[3]....
        /*0310*/ 	.word	0x00008ba0


	//   ....[4]....
        /*0314*/ 	.word	0x00009b60


	//----- nvinfo : EIATTR_MAX_THREADS
	.align		4
.L_37:
        /*0318*/ 	.byte	0x04, 0x05
        /*031a*/ 	.short	(.L_39 - .L_38)
.L_38:
        /*031c*/ 	.word	0x00000180
        /*0320*/ 	.word	0x00000001
        /*0324*/ 	.word	0x00000001


	//----- nvinfo : EIATTR_CRS_STACK_SIZE
	.align		4
.L_39:
        /*0328*/ 	.byte	0x04, 0x1e
        /*032a*/ 	.short	(.L_41 - .L_40)
.L_40:
        /*032c*/ 	.word	0x00000000


	//----- nvinfo : EIATTR_CBANK_PARAM_SIZE
	.align		4
.L_41:
        /*0330*/ 	.byte	0x03, 0x19
        /*0332*/ 	.short	0x0470


	//----- nvinfo : EIATTR_PARAM_CBANK
	.align		4
        /*0334*/ 	.byte	0x04, 0x0a
        /*0336*/ 	.short	(.L_43 - .L_42)
	.align		4
.L_42:
        /*0338*/ 	.word	index@(.nv.constant0._ZN7cutlass13device_kernelINS_4gemm6kernel13GemmUniversalIN4cute5tupleIJiiiiEEENS1_10collective13CollectiveMmaINS1_34MainloopSm90TmaGmmaWarpSpecializedILi4ENS5_IJNS4_1CILi1EEESB_SB_EEENS1_32KernelTmaWarpSpecializedPingpongEEENS5_IJNSA_ILi64EEENSA_ILi256EEENSA_ILi128EEEEEEaNS5_IJlSB_lEEEaSJ_NS4_8TiledMMAINS4_8MMA_AtomIJNS4_4SM904GMMA27MMA_64x256x32_S32S8S8_SS_TNEEEENS4_6LayoutISC_NS5_IJNSA_ILi0EEESR_SR_EEEEENS5_IJNS4_10UnderscoreESU_SU_EEEEENS4_13SM90_TMA_LOADENS4_14ComposedLayoutINS4_7SwizzleILi3ELi4ELi3EEENS4_18smem_ptr_flag_bitsILi8EEENSQ_INS5_IJNSA_ILi8EEESH_EEENS5_IJSH_SB_EEEEEEEvNS4_8identityESX_S17_vS18_EENS_8epilogue10collective6detail29Sm90TmaWarpSpecializedAdapterINS1B_15DefaultEpilogueIaSJ_SJ_NS1A_6thread17LinearCombinationIaLi1EiiLNS1F_9ScaleType4KindE0ELNS_15FloatRoundStyleE2EaEENS1_15EpilogueDefaultEEEEEvvEEEEvNT_6ParamsE)
        /*033c*/ 	.short	0x0210
        /*033e*/ 	.short	0x0470


	//----- nvinfo : EIATTR_SW_WAR
	.align		4
.L_43:
        /*0340*/ 	.byte	0x04, 0x36
        /*0342*/ 	.short	(.L_45 - .L_44)
.L_44:
        /*0344*/ 	.word	0x00000008
.L_45:


//--------------------- .nv.callgraph             --------------------------
	.section	.nv.callgraph,"",@"SHT_CUDA_CALLGRAPH"
	.align	4
	.sectionentsize	8
	.align		4
        /*0000*/ 	.word	0x00000000
	.align		4
        /*0004*/ 	.word	0xffffffff
	.align		4
        /*0008*/ 	.word	index@(_ZN7cutlass13device_kernelINS_4gemm6kernel13GemmUniversalIN4cute5tupleIJiiiiEEENS1_10collective13CollectiveMmaINS1_34MainloopSm90TmaGmmaWarpSpecializedILi4ENS5_IJNS4_1CILi1EEESB_SB_EEENS1_32KernelTmaWarpSpecializedPingpongEEENS5_IJNSA_ILi64EEENSA_ILi256EEENSA_ILi128EEEEEEaNS5_IJlSB_lEEEaSJ_NS4_8TiledMMAINS4_8MMA_AtomIJNS4_4SM904GMMA27MMA_64x256x32_S32S8S8_SS_TNEEEENS4_6LayoutISC_NS5_IJNSA_ILi0EEESR_SR_EEEEENS5_IJNS4_10UnderscoreESU_SU_EEEEENS4_13SM90_TMA_LOADENS4_14ComposedLayoutINS4_7SwizzleILi3ELi4ELi3EEENS4_18smem_ptr_flag_bitsILi8EEENSQ_INS5_IJNSA_ILi8EEESH_EEENS5_IJSH_SB_EEEEEEEvNS4_8identityESX_S17_vS18_EENS_8epilogue10collective6detail29Sm90TmaWarpSpecializedAdapterINS1B_15DefaultEpilogueIaSJ_SJ_NS1A_6thread17LinearCombinationIaLi1EiiLNS1F_9ScaleType4KindE0ELNS_15FloatRoundStyleE2EaEENS1_15EpilogueDefaultEEEEEvvEEEEvNT_6ParamsE)
	.align		4
        /*000c*/ 	.word	index@(__assertfail)
	.align		4
        /*0010*/ 	.word	0x00000000
	.align		4
        /*0014*/ 	.word	0xfffffffe
	.align		4
        /*0018*/ 	.word	0x00000000
	.align		4
        /*001c*/ 	.word	0xfffffffd
	.align		4
        /*0020*/ 	.word	0x00000000
	.align		4
        /*0024*/ 	.word	0xfffffffc


//--------------------- .nv.constant4             --------------------------
	.section	.nv.constant4,"a",@progbits
	.align	8
	.align		8
.nv.constant4:
        /*0000*/ 	.dword	__assertfail
	.align		8
        /*0008*/ 	.dword	__unnamed_1
	.align		8
        /*0010*/ 	.dword	_ZN39_INTERNAL_e305e990_4_k_cu_858c7f92_45094cuda3std3__45__cpo5beginE
	.align		8
        /*0018*/ 	.dword	_ZN39_INTERNAL_e305e990_4_k_cu_858c7f92_45094cuda3std3__45__cpo3endE
	.align		8
        /*0020*/ 	.dword	_ZN39_INTERNAL_e305e990_4_k_cu_858c7f92_45094cuda3std3__45__cpo6cbeginE
	.align		8
        /*0028*/ 	.dword	_ZN39_INTERNAL_e305e990_4_k_cu_858c7f92_45094cuda3std3__45__cpo4cendE
	.align		8
        /*0030*/ 	.dword	_ZN39_INTERNAL_e305e990_4_k_cu_858c7f92_45094cuda3std3__441_GLOBAL__N__e305e990_4_k_cu_858c7f92_45096ignoreE
	.align		8
        /*0038*/ 	.dword	_ZN39_INTERNAL_e305e990_4_k_cu_858c7f92_45094cuda3std3__419piecewise_constructE
	.align		8
        /*0040*/ 	.dword	_ZN39_INTERNAL_e305e990_4_k_cu_858c7f92_45094cuda3std3__48in_placeE
	.align		8
        /*0048*/ 	.dword	_ZN39_INTERNAL_e305e990_4_k_cu_858c7f92_45094cuda3std6ranges3__45__cpo4swapE
	.align		8
        /*0050*/ 	.dword	_ZN39_INTERNAL_e305e990_4_k_cu_858c7f92_45094cuda3std6ranges3__45__cpo9iter_moveE
	.align		8
        /*0058*/ 	.dword	_ZN39_INTERNAL_e305e990_4_k_cu_858c7f92_45094cute7productE
	.align		8
        /*0060*/ 	.dword	_ZN39_INTERNAL_e305e990_4_k_cu_858c7f92_45094cute1_E
	.align		8
        /*0068*/ 	.dword	$str$22
	.align		8
        /*0070*/ 	.dword	$str$23


//--------------------- .text._ZN7cutlass13device_kernelINS_4gemm6kernel13GemmUniversalIN4cute5tupleIJiiiiEEENS1_10collective13CollectiveMmaINS1_34MainloopSm90TmaGmmaWarpSpecializedILi4ENS5_IJNS4_1CILi1EEESB_SB_EEENS1_32KernelTmaWarpSpecializedPingpongEEENS5_IJNSA_ILi64EEENSA_ILi256EEENSA_ILi128EEEEEEaNS5_IJlSB_lEEEaSJ_NS4_8TiledMMAINS4_8MMA_AtomIJNS4_4SM904GMMA27MMA_64x256x32_S32S8S8_SS_TNEEEENS4_6LayoutISC_NS5_IJNSA_ILi0EEESR_SR_EEEEENS5_IJNS4_10UnderscoreESU_SU_EEEEENS4_13SM90_TMA_LOADENS4_14ComposedLayoutINS4_7SwizzleILi3ELi4ELi3EEENS4_18smem_ptr_flag_bitsILi8EEENSQ_INS5_IJNSA_ILi8EEESH_EEENS5_IJSH_SB_EEEEEEEvNS4_8identityESX_S17_vS18_EENS_8epilogue10collective6detail29Sm90TmaWarpSpecializedAdapterINS1B_15DefaultEpilogueIaSJ_SJ_NS1A_6thread17LinearCombinationIaLi1EiiLNS1F_9ScaleType4KindE0ELNS_15FloatRoundStyleE2EaEENS1_15EpilogueDefaultEEEEEvvEEEEvNT_6ParamsE --------------------------
	.section	.text._ZN7cutlass13device_kernelINS_4gemm6kernel13GemmUniversalIN4cute5tupleIJiiiiEEENS1_10collective13CollectiveMmaINS1_34MainloopSm90TmaGmmaWarpSpecializedILi4ENS5_IJNS4_1CILi1EEESB_SB_EEENS1_32KernelTmaWarpSpecializedPingpongEEENS5_IJNSA_ILi64EEENSA_ILi256EEENSA_ILi128EEEEEEaNS5_IJlSB_lEEEaSJ_NS4_8TiledMMAINS4_8MMA_AtomIJNS4_4SM904GMMA27MMA_64x256x32_S32S8S8_SS_TNEEEENS4_6LayoutISC_NS5_IJNSA_ILi0EEESR_SR_EEEEENS5_IJNS4_10UnderscoreESU_SU_EEEEENS4_13SM90_TMA_LOADENS4_14ComposedLayoutINS4_7SwizzleILi3ELi4ELi3EEENS4_18smem_ptr_flag_bitsILi8EEENSQ_INS5_IJNSA_ILi8EEESH_EEENS5_IJSH_SB_EEEEEEEvNS4_8identityESX_S17_vS18_EENS_8epilogue10collective6detail29Sm90TmaWarpSpecializedAdapterINS1B_15DefaultEpilogueIaSJ_SJ_NS1A_6thread17LinearCombinationIaLi1EiiLNS1F_9ScaleType4KindE0ELNS_15FloatRoundStyleE2EaEENS1_15EpilogueDefaultEEEEEvvEEEEvNT_6ParamsE,"ax",@progbits
	.align	128
.text._ZN7cutlass13device_kernelINS_4gemm6kernel13GemmUniversalIN4cute5tupleIJiiiiEEENS1_10collective13CollectiveMmaINS1_34MainloopSm90TmaGmmaWarpSpecializedILi4ENS5_IJNS4_1CILi1EEESB_SB_EEENS1_32KernelTmaWarpSpecializedPingpongEEENS5_IJNSA_ILi64EEENSA_ILi256EEENSA_ILi128EEEEEEaNS5_IJlSB_lEEEaSJ_NS4_8TiledMMAINS4_8MMA_AtomIJNS4_4SM904GMMA27MMA_64x256x32_S32S8S8_SS_TNEEEENS4_6LayoutISC_NS5_IJNSA_ILi0EEESR_SR_EEEEENS5_IJNS4_10UnderscoreESU_SU_EEEEENS4_13SM90_TMA_LOADENS4_14ComposedLayoutINS4_7SwizzleILi3ELi4ELi3EEENS4_18smem_ptr_flag_bitsILi8EEENSQ_INS5_IJNSA_ILi8EEESH_EEENS5_IJSH_SB_EEEEEEEvNS4_8identityESX_S17_vS18_EENS_8epilogue10collective6detail29Sm90TmaWarpSpecializedAdapterINS1B_15DefaultEpilogueIaSJ_SJ_NS1A_6thread17LinearCombinationIaLi1EiiLNS1F_9ScaleType4KindE0ELNS_15FloatRoundStyleE2EaEENS1_15EpilogueDefaultEEEEEvvEEEEvNT_6ParamsE:
        .type           _ZN7cutlass13device_kernelINS_4gemm6kernel13GemmUniversalIN4cute5tupleIJiiiiEEENS1_10collective13CollectiveMmaINS1_34MainloopSm90TmaGmmaWarpSpecializedILi4ENS5_IJNS4_1CILi1EEESB_SB_EEENS1_32KernelTmaWarpSpecializedPingpongEEENS5_IJNSA_ILi64EEENSA_ILi256EEENSA_ILi128EEEEEEaNS5_IJlSB_lEEEaSJ_NS4_8TiledMMAINS4_8MMA_AtomIJNS4_4SM904GMMA27MMA_64x256x32_S32S8S8_SS_TNEEEENS4_6LayoutISC_NS5_IJNSA_ILi0EEESR_SR_EEEEENS5_IJNS4_10UnderscoreESU_SU_EEEEENS4_13SM90_TMA_LOADENS4_14ComposedLayoutINS4_7SwizzleILi3ELi4ELi3EEENS4_18smem_ptr_flag_bitsILi8EEENSQ_INS5_IJNSA_ILi8EEESH_EEENS5_IJSH_SB_EEEEEEEvNS4_8identityESX_S17_vS18_EENS_8epilogue10collective6detail29Sm90TmaWarpSpecializedAdapterINS1B_15DefaultEpilogueIaSJ_SJ_NS1A_6thread17LinearCombinationIaLi1EiiLNS1F_9ScaleType4KindE0ELNS_15FloatRoundStyleE2EaEENS1_15EpilogueDefaultEEEEEvvEEEEvNT_6ParamsE,@function
        .size           _ZN7cutlass13device_kernelINS_4gemm6kernel13GemmUniversalIN4cute5tupleIJiiiiEEENS1_10collective13CollectiveMmaINS1_34MainloopSm90TmaGmmaWarpSpecializedILi4ENS5_IJNS4_1CILi1EEESB_SB_EEENS1_32KernelTmaWarpSpecializedPingpongEEENS5_IJNSA_ILi64EEENSA_ILi256EEENSA_ILi128EEEEEEaNS5_IJlSB_lEEEaSJ_NS4_8TiledMMAINS4_8MMA_AtomIJNS4_4SM904GMMA27MMA_64x256x32_S32S8S8_SS_TNEEEENS4_6LayoutISC_NS5_IJNSA_ILi0EEESR_SR_EEEEENS5_IJNS4_10UnderscoreESU_SU_EEEEENS4_13SM90_TMA_LOADENS4_14ComposedLayoutINS4_7SwizzleILi3ELi4ELi3EEENS4_18smem_ptr_flag_bitsILi8EEENSQ_INS5_IJNSA_ILi8EEESH_EEENS5_IJSH_SB_EEEEEEEvNS4_8identityESX_S17_vS18_EENS_8epilogue10collective6detail29Sm90TmaWarpSpecializedAdapterINS1B_15DefaultEpilogueIaSJ_SJ_NS1A_6thread17LinearCombinationIaLi1EiiLNS1F_9ScaleType4KindE0ELNS_15FloatRoundStyleE2EaEENS1_15EpilogueDefaultEEEEEvvEEEEvNT_6ParamsE,(.L_x_328 - _ZN7cutlass13device_kernelINS_4gemm6kernel13GemmUniversalIN4cute5tupleIJiiiiEEENS1_10collective13CollectiveMmaINS1_34MainloopSm90TmaGmmaWarpSpecializedILi4ENS5_IJNS4_1CILi1EEESB_SB_EEENS1_32KernelTmaWarpSpecializedPingpongEEENS5_IJNSA_ILi64EEENSA_ILi256EEENSA_ILi128EEEEEEaNS5_IJlSB_lEEEaSJ_NS4_8TiledMMAINS4_8MMA_AtomIJNS4_4SM904GMMA27MMA_64x256x32_S32S8S8_SS_TNEEEENS4_6LayoutISC_NS5_IJNSA_ILi0EEESR_SR_EEEEENS5_IJNS4_10UnderscoreESU_SU_EEEEENS4_13SM90_TMA_LOADENS4_14ComposedLayoutINS4_7SwizzleILi3ELi4ELi3EEENS4_18smem_ptr_flag_bitsILi8EEENSQ_INS5_IJNSA_ILi8EEESH_EEENS5_IJSH_SB_EEEEEEEvNS4_8identityESX_S17_vS18_EENS_8epilogue10collective6detail29Sm90TmaWarpSpecializedAdapterINS1B_15DefaultEpilogueIaSJ_SJ_NS1A_6thread17LinearCombinationIaLi1EiiLNS1F_9ScaleType4KindE0ELNS_15FloatRoundStyleE2EaEENS1_15EpilogueDefaultEEEEEvvEEEEvNT_6ParamsE)
        .other          _ZN7cutlass13device_kernelINS_4gemm6kernel13GemmUniversalIN4cute5tupleIJiiiiEEENS1_10collective13CollectiveMmaINS1_34MainloopSm90TmaGmmaWarpSpecializedILi4ENS5_IJNS4_1CILi1EEESB_SB_EEENS1_32KernelTmaWarpSpecializedPingpongEEENS5_IJNSA_ILi64EEENSA_ILi256EEENSA_ILi128EEEEEEaNS5_IJlSB_lEEEaSJ_NS4_8TiledMMAINS4_8MMA_AtomIJNS4_4SM904GMMA27MMA_64x256x32_S32S8S8_SS_TNEEEENS4_6LayoutISC_NS5_IJNSA_ILi0EEESR_SR_EEEEENS5_IJNS4_10UnderscoreESU_SU_EEEEENS4_13SM90_TMA_LOADENS4_14ComposedLayoutINS4_7SwizzleILi3ELi4ELi3EEENS4_18smem_ptr_flag_bitsILi8EEENSQ_INS5_IJNSA_ILi8EEESH_EEENS5_IJSH_SB_EEEEEEEvNS4_8identityESX_S17_vS18_EENS_8epilogue10collective6detail29Sm90TmaWarpSpecializedAdapterINS1B_15DefaultEpilogueIaSJ_SJ_NS1A_6thread17LinearCombinationIaLi1EiiLNS1F_9ScaleType4KindE0ELNS_15FloatRoundStyleE2EaEENS1_15EpilogueDefaultEEEEEvvEEEEvNT_6ParamsE,@"STO_CUDA_ENTRY STV_DEFAULT"
_ZN7cutlass13device_kernelINS_4gemm6kernel13GemmUniversalIN4cute5tupleIJiiiiEEENS1_10collective13CollectiveMmaINS1_34MainloopSm90TmaGmmaWarpSpecializedILi4ENS5_IJNS4_1CILi1EEESB_SB_EEENS1_32KernelTmaWarpSpecializedPingpongEEENS5_IJNSA_ILi64EEENSA_ILi256EEENSA_ILi128EEEEEEaNS5_IJlSB_lEEEaSJ_NS4_8TiledMMAINS4_8MMA_AtomIJNS4_4SM904GMMA27MMA_64x256x32_S32S8S8_SS_TNEEEENS4_6LayoutISC_NS5_IJNSA_ILi0EEESR_SR_EEEEENS5_IJNS4_10UnderscoreESU_SU_EEEEENS4_13SM90_TMA_LOADENS4_14ComposedLayoutINS4_7SwizzleILi3ELi4ELi3EEENS4_18smem_ptr_flag_bitsILi8EEENSQ_INS5_IJNSA_ILi8EEESH_EEENS5_IJSH_SB_EEEEEEEvNS4_8identityESX_S17_vS18_EENS_8epilogue10collective6detail29Sm90TmaWarpSpecializedAdapterINS1B_15DefaultEpilogueIaSJ_SJ_NS1A_6thread17LinearCombinationIaLi1EiiLNS1F_9ScaleType4KindE0ELNS_15FloatRoundStyleE2EaEENS1_15EpilogueDefaultEEEEEvvEEEEvNT_6ParamsE:
[----:B------:R-:W0:Y:S01]  /*0000*/  LDC R1, c[0x0][0x28] ;  /* 0x00000a00ff017b82 */ /* 0x000e220000000800 */
[----:B------:R-:W1:Y:S01]  /*0010*/  S2R R4, SR_TID.X ;  /* 0x0000000000047919 */ /* 0x000e620000002100 */
[----:B------:R-:W-:Y:S01]  /*0020*/  ELECT P0, URZ, PT ;  /* 0x00000000003f782f */ /* 0x000fe20003800000 */
[----:B------:R-:W-:Y:S01]  /*0030*/  BSSY B0, `(.L_x_0) ;  /* 0x0000014000007945 */ /* 0x000fe20003800000 */
[----:B-1----:R-:W-:-:S05]  /*0040*/  SHF.R.U32.HI R0, RZ, 0x5, R4 ;  /* 0x00000005ff007819 */ /* 0x002fca0000011604 */
[----:B------:R-:W1:Y:S02]  /*0050*/  SHFL.IDX PT, R2, R0, RZ, 0x1f ;  /* 0x00001fff00027589 */ /* 0x000e6400000e0000 */
[----:B-1----:R-:W-:Y:S02]  /*0060*/  R2UR UR8, R2 ;  /* 0x00000000020872ca */ /* 0x002fe400000e0000 */
[----:B------:R-:W-:-:S05]  /*0070*/  SHF.R.U32.HI R2, RZ, 0x7, R4 ;  /* 0x00000007ff027819 */ /* 0x000fca0000011604 */
[----:B------:R1:W2:Y:S06]  /*0080*/  SHFL.IDX PT, R3, R2, RZ, 0x1f ;  /* 0x00001fff02037589 */ /* 0x0002ac00000e0000 */
[----:B------:R-:W-:Y:S02]  /*0090*/  USHF.R.S32.HI UR4, URZ, 0x1f, UR8 ;  /* 0x0000001f3f047899 */ /* 0x000fe40008011408 */
[----:B------:R-:W-:Y:S02]  /*00a0*/  ISETP.NE.OR P0, PT, RZ, UR8, !P0 ;  /* 0x00000008ff007c0c */ /* 0x000fe4000c705670 */
[----:B------:R-:W-:-:S04]  /*00b0*/  ULEA.HI UR4, UR4, UR8, URZ, 0x2 ;  /* 0x0000000804047291 */ /* 0x000fc8000f8f103f */
[----:B------:R-:W-:-:S04]  /*00c0*/  ULOP3.LUT UR4, UR4, 0xfffffffc, URZ, 0xc0, !UPT ;  /* 0xfffffffc04047892 */ /* 0x000fc8000f8ec03f */
[----:B------:R-:W-:-:S03]  /*00d0*/  UIADD3 UR8, UR8, -UR4, URZ ;  /* 0x8000000408087290 */ /* 0x000fc6000fffe03f */
[----:B01----:R-:W-:Y:S09]  /*00e0*/  @P0 BRA `(.L_x_1) ;  /* 0x0000000000200947 */ /* 0x003ff20003800000 */
[----:B------:R-:W-:Y:S02]  /*00f0*/  ULDC.64 UR4, c[0x0][0x198] ;  /* 0x0000660000047ab9 */ /* 0x000fe40000000a00 */
[----:B------:R-:W-:Y:S02]  /*0100*/  UIADD3 UR6, UP0, UR4, 0xf0, URZ ;  /* 0x000000f004067890 */ /* 0x000fe4000ff1e03f */
[----:B------:R-:W-:Y:S02]  /*0110*/  UIADD3 UR4, UP1, UR4, 0x1f0, URZ ;  /* 0x000001f004047890 */ /* 0x000fe4000ff3e03f */
[----:B------:R-:W-:Y:S02]  /*0120*/  UIADD3.X UR7, URZ, UR5, URZ, UP0, !UPT ;  /* 0x000000053f077290 */ /* 0x000fe400087fe43f */
[----:B------:R-:W-:-:S07]  /*0130*/  UIADD3.X UR5, URZ, UR5, URZ, UP1, !UPT ;  /* 0x000000053f057290 */ /* 0x000fce0008ffe43f */
[----:B------:R0:W-:Y:S02]  /*0140*/  UTMACCTL.PF [UR6] ;  /* 0x00000000060079b9 */ /* 0x0001e40008040000 */
[----:B------:R0:W-:Y:S02]  /*0150*/  UTMACCTL.PF [UR4] ;  /* 0x00000000040079b9 */ /* 0x0001e40008040000 */
[----:B0-----:R-:W-:Y:S01]  /*0160*/  NOP ;  /* 0x0000000000007918 */ /* 0x001fe20000000000 */
.L_x_1:
[----:B------:R-:W-:Y:S05]  /*0170*/  BSYNC B0 ;  /* 0x0000000000007941 */ /* 0x000fea0003800000 */
.L_x_0:
[----:B------:R-:W0:Y:S01]  /*0180*/  SHFL.IDX PT, R5, R0, RZ, 0x1f ;  /* 0x00001fff00057589 */ /* 0x000e2200000e0000 */
[----:B--2---:R-:W-:Y:S01]  /*0190*/  R2UR UR15, R3 ;  /* 0x00000000030f72ca */ /* 0x004fe200000e0000 */
[----:B------:R-:W-:-:S04]  /*01a0*/  UISETP.NE.AND UP0, UPT, UR8, 0x3, UPT ;  /* 0x000000030800788c */ /* 0x000fc8000bf05270 */
[----:B------:R-:W-:-:S08]  /*01b0*/  UISETP.EQ.OR UP0, UPT, UR8, URZ, !UP0 ;  /* 0x0000003f0800728c */ /* 0x000fd0000c702670 */
[----:B------:R-:W-:Y:S02]  /*01c0*/  UIADD3 UR18, UR15, -0x1, URZ ;  /* 0xffffffff0f127890 */ /* 0x000fe4000fffe03f */
[----:B------:R-:W-:Y:S02]  /*01d0*/  UISETP.EQ.AND UP0, UPT, UR15, URZ, UP0 ;  /* 0x0000003f0f00728c */ /* 0x000fe40008702270 */
[----:B------:R-:W-:Y:S02]  /*01e0*/  UISETP.GE.U32.AND UP1, UPT, UR18, 0x2, UPT ;  /* 0x000000021200788c */ /* 0x000fe4000bf26070 */
[----:B------:R-:W-:Y:S01]  /*01f0*/  USEL UR40, URZ, 0x1, !UP0 ;  /* 0x000000013f287887 */ /* 0x000fe2000c000000 */
[----:B0-----:R-:W-:-:S03]  /*0200*/  ISETP.NE.AND P0, PT, R5, RZ, PT ;  /* 0x000000ff0500720c */ /* 0x001fc60003f05270 */
[----:B------:R-:W-:-:S10]  /*0210*/  USEL UR40, UR40, 0x2, UP1 ;  /* 0x0000000228287887 */ /* 0x000fd40008800000 */
[----:B------:R-:W-:Y:S05]  /*0220*/  @P0 BRA `(.L_x_2) ;  /* 0x0000000000580947 */ /* 0x000fea0003800000 */
[----:B------:R-:W0:Y:S01]  /*0230*/  S2UR UR9, SR_CgaCtaId ;  /* 0x00000000000979c3 */ /* 0x000e220000008800 */
[----:B------:R-:W-:Y:S01]  /*0240*/  UMOV UR4, 0x400 ;  /* 0x0000040000047882 */ /* 0x000fe20000000000 */
[----:B------:R-:W-:Y:S01]  /*0250*/  UMOV UR5, 0x1 ;  /* 0x0000000100057882 */ /* 0x000fe20000000000 */
[----:B------:R-:W-:Y:S01]  /*0260*/  UMOV UR6, 0x80 ;  /* 0x0000008000067882 */ /* 0x000fe20000000000 */
[----:B------:R-:W-:Y:S01]  /*0270*/  ELECT P0, URZ, PT ;  /* 0x00000000003f782f */ /* 0x000fe20003800000 */
[----:B------:R-:W-:-:S04]  /*0280*/  UIADD3 UR6, -UR6, 0x100000, URZ ;  /* 0x0010000006067890 */ /* 0x000fc8000fffe13f */
[----:B------:R-:W-:Y:S02]  /*0290*/  USHF.L.U32 UR7, UR6, 0xb, URZ ;  /* 0x0000000b06077899 */ /* 0x000fe4000800063f */
[----:B------:R-:W-:Y:S02]  /*02a0*/  USHF.L.U32 UR6, UR6, 0x1, URZ ;  /* 0x0000000106067899 */ /* 0x000fe4000800063f */
[----:B0-----:R-:W-:Y:S02]  /*02b0*/  ULEA UR9, UR9, UR4, 0x18 ;  /* 0x0000000409097291 */ /* 0x001fe4000f8ec03f */
[----:B------:R-:W-:-:S04]  /*02c0*/  UIADD3 UR4, -UR5, 0x100000, URZ ;  /* 0x0010000005047890 */ /* 0x000fc8000fffe13f */
[----:B------:R-:W-:Y:S02]  /*02d0*/  USHF.L.U32 UR5, UR4, 0xb, URZ ;  /* 0x0000000b04057899 */ /* 0x000fe4000800063f */
[----:B------:R-:W-:Y:S01]  /*02e0*/  USHF.L.U32 UR4, UR4, 0x1, URZ ;  /* 0x0000000104047899 */ /* 0x000fe2000800063f */
[----:B------:R-:W0:Y:S11]  /*02f0*/  FENCE.VIEW.ASYNC.S ;  /* 0x00000000000073c6 */ /* 0x000e360000000000 */
[----:B0-----:R0:W1:Y:S01]  /*0300*/  SYNCS.EXCH.64 URZ, [UR9], UR4 ;  /* 0x00000004093f75b2 */ /* 0x0010620008000100 */
[----:B------:R0:W2:Y:S01]  /*0310*/  SYNCS.EXCH.64 URZ, [UR9+0x20], UR6 ;  /* 0x00002006093f75b2 */ /* 0x0000a20008000100 */
[----:B------:R0:W3:Y:S01]  /*0320*/  SYNCS.EXCH.64 URZ, [UR9+0x8], UR4 ;  /* 0x00000804093f75b2 */ /* 0x0000e20008000100 */
[----:B------:R0:W4:Y:S01]  /*0330*/  SYNCS.EXCH.64 URZ, [UR9+0x28], UR6 ;  /* 0x00002806093f75b2 */ /* 0x0001220008000100 */
[----:B------:R0:W0:Y:S01]  /*0340*/  SYNCS.EXCH.64 URZ, [UR9+0x10], UR4 ;  /* 0x00001004093f75b2 */ /* 0x0000220008000100 */
[----:B------:R0:W0:Y:S01]  /*0350*/  SYNCS.EXCH.64 URZ, [UR9+0x30], UR6 ;  /* 0x00003006093f75b2 */ /* 0x0000220008000100 */
[----:B------:R0:W0:Y:S01]  /*0360*/  SYNCS.EXCH.64 URZ, [UR9+0x18], UR4 ;  /* 0x00001804093f75b2 */ /* 0x0000220008000100 */
[----:B------:R0:W0:Y:S01]  /*0370*/  SYNCS.EXCH.64 URZ, [UR9+0x38], UR6 ;  /* 0x00003806093f75b2 */ /* 0x0000220008000100 */
[----:B------:R-:W-:Y:S01]  /*0380*/  NOP ;  /* 0x0000000000007918 */ /* 0x000fe20000000000 */
.L_x_2:
[----:B------:R-:W5:Y:S01]  /*0390*/  SHFL.IDX PT, R5, R0, RZ, 0x1f ;  /* 0x00001fff00057589 */ /* 0x000f6200000e0000 */
[----:B------:R-:W-:Y:S01]  /*03a0*/  ELECT P0, URZ, PT ;  /* 0x00000000003f782f */ /* 0x000fe20003800000 */
[----:B------:R-:W-:Y:S01]  /*03b0*/  NOP ;  /* 0x0000000000007918 */ /* 0x000fe20000000000 */
[----:B------:R-:W-:Y:S01]  /*03c0*/  ELECT P1, URZ, PT ;  /* 0x00000000003f782f */ /* 0x000fe20003820000 */
[----:B------:R-:W1:Y:S01]  /*03d0*/  SHFL.IDX PT, R3, R0, RZ, 0x1f ;  /* 0x00001fff00037589 */ /* 0x000e6200000e0000 */
[----:B0-----:R-:W-:Y:S01]  /*03e0*/  UMOV UR4, 0x20 ;  /* 0x0000002000047882 */ /* 0x001fe20000000000 */
[----:B------:R-:W-:Y:S01]  /*03f0*/  UMOV UR12, 0x80 ;  /* 0x00000080000c7882 */ /* 0x000fe20000000000 */
[----:B------:R-:W-:Y:S01]  /*0400*/  NOP ;  /* 0x0000000000007918 */ /* 0x000fe20000000000 */
[----:B------:R0:W0:Y:S01]  /*0410*/  SHFL.IDX PT, R0, R2, RZ, 0x1f ;  /* 0x00001fff02007589 */ /* 0x00002200000e0000 */
[----:B------:R-:W-:Y:S01]  /*0420*/  ULDC.64 UR38, c[0x0][0x208] ;  /* 0x0000820000267ab9 */ /* 0x000fe20000000a00 */
[----:B-----5:R-:W-:-:S02]  /*0430*/  ISETP.NE.OR P0, PT, R5, RZ, !P0 ;  /* 0x000000ff0500720c */ /* 0x020fc40004705670 */
[----:B-1----:R-:W-:Y:S02]  /*0440*/  ISETP.NE.OR P1, PT, R3, RZ, !P1 ;  /* 0x000000ff0300720c */ /* 0x002fe40004f25670 */
[----:B------:R-:W-:-:S04]  /*0450*/  SHF.R.S32.HI R3, RZ, 0x1f, R4 ;  /* 0x0000001fff037819 */ /* 0x000fc80000011404 */
[----:B------:R-:W-:-:S05]  /*0460*/  LEA.HI R3, R3, R4, RZ, 0x7 ;  /* 0x0000000403037211 */ /* 0x000fca00078f38ff */
[----:B------:R-:W-:Y:S01]  /*0470*/  VOTEU.ALL UP0, P0 ;  /* 0x00000000003f7886 */ /* 0x000fe20000000000 */
[----:B------:R-:W-:Y:S01]  /*0480*/  LOP3.LUT R3, R3, 0xffffff80, RZ, 0xc0, !PT ;  /* 0xffffff8003037812 */ /* 0x000fe200078ec0ff */
[----:B------:R-:W-:-:S03]  /*0490*/  VOTEU.ALL UP1, P1 ;  /* 0x00000000003f7886 */ /* 0x000fc60000820000 */
[----:B------:R-:W1:Y:S01]  /*04a0*/  @!UP0 S2UR UR7, SR_CgaCtaId ;  /* 0x00000000000789c3 */ /* 0x000e620000008800 */
[----:B------:R-:W-:Y:S01]  /*04b0*/  @!UP0 UMOV UR6, 0x400 ;  /* 0x0000040000068882 */ /* 0x000fe20000000000 */
[----:B------:R-:W-:-:S04]  /*04c0*/  @!UP0 UIADD3 UR4, -UR4, 0x100000, URZ ;  /* 0x0010000004048890 */ /* 0x000fc8000fffe13f */
[----:B------:R-:W-:Y:S02]  /*04d0*/  @!UP0 USHF.L.U32 UR5, UR4, 0xb, URZ ;  /* 0x0000000b04058899 */ /* 0x000fe4000800063f */
[----:B------:R-:W-:Y:S01]  /*04e0*/  @!UP0 USHF.L.U32 UR4, UR4, 0x1, URZ ;  /* 0x0000000104048899 */ /* 0x000fe2000800063f */
[----:B------:R-:W-:Y:S01]  /*04f0*/  IMAD.IADD R3, R4, 0x1, -R3 ;  /* 0x0000000104037824 */ /* 0x000fe200078e0a03 */
[----:B------:R-:W-:Y:S01]  /*0500*/  @!UP1 UMOV UR10, 0x400 ;  /* 0x00000400000a9882 */ /* 0x000fe20000000000 */
[----:B------:R-:W-:Y:S01]  /*0510*/  VOTEU.ALL UP2, P1 ;  /* 0x00000000003f7886 */ /* 0x000fe20000840000 */
[----:B------:R-:W-:Y:S01]  /*0520*/  VOTEU.ALL UP3, P1 ;  /* 0x00000000003f7886 */ /* 0x000fe20000860000 */
[----:B------:R-:W-:Y:S01]  /*0530*/  VOTEU.ALL UP4, P1 ;  /* 0x00000000003f7886 */ /* 0x000fe20000880000 */
[----:B------:R-:W5:Y:S01]  /*0540*/  @!UP1 S2UR UR11, SR_CgaCtaId ;  /* 0x00000000000b99c3 */ /* 0x000f620000008800 */
[----:B------:R-:W-:Y:S01]  /*0550*/  VOTEU.ALL UP5, P1 ;  /* 0x00000000003f7886 */ /* 0x000fe200008a0000 */
[----:B------:R-:W-:Y:S01]  /*0560*/  ISETP.NE.AND P1, PT, RZ, UR15, PT ;  /* 0x0000000fff007c0c */ /* 0x000fe2000bf25270 */
[----:B-1----:R-:W-:-:S02]  /*0570*/  @!UP0 ULEA UR9, UR7, UR6, 0x18 ;  /* 0x0000000607098291 */ /* 0x002fc4000f8ec03f */
[----:B------:R-:W-:-:S04]  /*0580*/  @!UP1 UIADD3 UR6, -UR12, 0x100000, URZ ;  /* 0x001000000c069890 */ /* 0x000fc8000fffe13f */
[----:B------:R-:W-:Y:S02]  /*0590*/  @!UP1 USHF.L.U32 UR7, UR6, 0xb, URZ ;  /* 0x0000000b06079899 */ /* 0x000fe4000800063f */
[----:B------:R-:W-:Y:S01]  /*05a0*/  @!UP1 USHF.L.U32 UR6, UR6, 0x1, URZ ;  /* 0x0000000106069899 */ /* 0x000fe2000800063f */
[----:B------:R-:W-:Y:S01]  /*05b0*/  VOTEU.ALL UP0, P0 ;  /* 0x00000000003f7886 */ /* 0x000fe20000000000 */
[----:B-----5:R-:W-:Y:S01]  /*05c0*/  @!UP1 ULEA UR10, UR11, UR10, 0x18 ;  /* 0x0000000a0b0a9291 */ /* 0x020fe2000f8ec03f */
[----:B------:R-:W-:Y:S01]  /*05d0*/  VOTEU.ALL UP1, P0 ;  /* 0x00000000003f7886 */ /* 0x000fe20000020000 */
[----:B------:R-:W1:Y:S02]  /*05e0*/  FENCE.VIEW.ASYNC.S ;  /* 0x00000000000073c6 */ /* 0x000e640000000000 */
[----:B-1----:R-:W2:Y:S02]  /*05f0*/  @!UP0 SYNCS.EXCH.64 URZ, [UR9+0x70], UR4 ;  /* 0x00007004093f85b2 */ /* 0x002ea40008000100 */
[----:B------:R1:W2:Y:S01]  /*0600*/  @!UP1 SYNCS.EXCH.64 URZ, [UR9+0x78], UR4 ;  /* 0x00007804093f95b2 */ /* 0x0002a20008000100 */
[----:B------:R-:W-:Y:S01]  /*0610*/  NOP ;  /* 0x0000000000007918 */ /* 0x000fe20000000000 */
[----:B-1----:R-:W-:-:S02]  /*0620*/  ULDC.64 UR4, c[0x0][0x598] ;  /* 0x0001660000047ab9 */ /* 0x002fc40000000a00 */
[----:B------:R-:W-:Y:S02]  /*0630*/  ISETP.NE.U32.AND P0, PT, RZ, UR4, PT ;  /* 0x00000004ff007c0c */ /* 0x000fe4000bf05070 */
[----:B------:R1:W2:Y:S02]  /*0640*/  @!UP2 SYNCS.EXCH.64 URZ, [UR10+0x50], UR6 ;  /* 0x000050060a3fa5b2 */ /* 0x0002a40008000100 */
[----:B------:R-:W-:Y:S01]  /*0650*/  ISETP.NE.AND.EX P0, PT, RZ, UR5, PT, P0 ;  /* 0x00000005ff007c0c */ /* 0x000fe2000bf05300 */
[----:B------:R1:W2:Y:S01]  /*0660*/  @!UP3 SYNCS.EXCH.64 URZ, [UR10+0x58], UR6 ;  /* 0x000058060a3fb5b2 */ /* 0x0002a20008000100 */
[----:B------:R1:W2:Y:S01]  /*0670*/  @!UP4 SYNCS.EXCH.64 URZ, [UR10+0x60], UR6 ;  /* 0x000060060a3fc5b2 */ /* 0x0002a20008000100 */
[----:B------:R1:W2:Y:S01]  /*0680*/  @!UP5 SYNCS.EXCH.64 URZ, [UR10+0x68], UR6 ;  /* 0x000068060a3fd5b2 */ /* 0x0002a20008000100 */
[----:B------:R-:W-:Y:S01]  /*0690*/  NOP ;  /* 0x0000000000007918 */ /* 0x000fe20000000000 */
[----:B--234-:R-:W-:Y:S08]  /*06a0*/  BAR.SYNC.DEFER_BLOCKING 0x0 ;  /* 0x0000000000007b1d */ /* 0x01cff00000010000 */
[----:B01----:R-:W-:Y:S05]  /*06b0*/  @!P0 BRA `(.L_x_3) ;  /* 0x00000000001c8947 */ /* 0x003fea0003800000 */
[----:B------:R-:W0:Y:S02]  /*06c0*/  LDC.64 R6, c[0x0][0x598] ;  /* 0x00016600ff067b82 */ /* 0x000e240000000a00 */
[----:B0-----:R-:W2:Y:S02]  /*06d0*/  LDG.E.64 R6, desc[UR38][R6.64] ;  /* 0x0000002606067981 */ /* 0x001ea4000c1e1b00 */
[----:B--2---:R-:W-:-:S04]  /*06e0*/  ISETP.NE.U32.AND P0, PT, R6, RZ, PT ;  /* 0x000000ff0600720c */ /* 0x004fc80003f05070 */
[----:B------:R-:W-:-:S13]  /*06f0*/  ISETP.NE.AND.EX P0, PT, R7, RZ, PT, P0 ;  /* 0x000000ff0700720c */ /* 0x000fda0003f05300 */
[----:B------:R-:W-:Y:S05]  /*0700*/  @!P0 BRA `(.L_x_3) ;  /* 0x0000000000088947 */ /* 0x000fea0003800000 */
[----:B------:R1:W5:Y:S01]  /*0710*/  LD.E R23, desc[UR38][R6.64] ;  /* 0x0000002606177980 */ /* 0x000362000c101900 */
[----:B------:R-:W-:Y:S05]  /*0720*/  BRA `(.L_x_4) ;  /* 0x0000000000247947 */ /* 0x000fea0003800000 */
.L_x_3:
[----:B------:R-:W-:Y:S02]  /*0730*/  ULDC.64 UR4, c[0x0][0x588] ;  /* 0x0001620000047ab9 */ /* 0x000fe40000000a00 */
[----:B------:R-:W-:-:S04]  /*0740*/  ISETP.NE.U32.AND P0, PT, RZ, UR4, PT ;  /* 0x00000004ff007c0c */ /* 0x000fc8000bf05070 */
[----:B------:R-:W-:-:S13]  /*0750*/  ISETP.NE.AND.EX P0, PT, RZ, UR5, PT, P0 ;  /* 0x00000005ff007c0c */ /* 0x000fda000bf05300 */
[----:B------:R-:W-:Y:S05]  /*0760*/  @!P0 BRA `(.L_x_5) ;  /* 0x00000000000c8947 */ /* 0x000fea0003800000 */
[----:B------:R-:W0:Y:S02]  /*0770*/  LDC.64 R6, c[0x0][0x588] ;  /* 0x00016200ff067b82 */ /* 0x000e240000000a00 */
[----:B0-----:R0:W5:Y:S01]  /*0780*/  LDG.E R23, desc[UR38][R6.64] ;  /* 0x0000002606177981 */ /* 0x001162000c1e1900 */
[----:B------:R-:W-:Y:S05]  /*0790*/  BRA `(.L_x_4) ;  /* 0x0000000000087947 */ /* 0x000fea0003800000 */
.L_x_5:
[----:B------:R-:W-:Y:S02]  /*07a0*/  ULDC UR4, c[0x0][0x580] ;  /* 0x0001600000047ab9 */ /* 0x000fe40000000800 */
[----:B------:R-:W-:-:S07]  /*07b0*/  IMAD.U32 R23, RZ, RZ, UR4 ;  /* 0x00000004ff177e24 */ /* 0x000fce000f8e00ff */
.L_x_4:
[----:B------:R-:W-:Y:S02]  /*07c0*/  ULDC.64 UR4, c[0x0][0x5a0] ;  /* 0x0001680000047ab9 */ /* 0x000fe40000000a00 */
[----:B------:R-:W-:-:S04]  /*07d0*/  ISETP.NE.U32.AND P0, PT, RZ, UR4, PT ;  /* 0x00000004ff007c0c */ /* 0x000fc8000bf05070 */
[----:B------:R-:W-:-:S13]  /*07e0*/  ISETP.NE.AND.EX P0, PT, RZ, UR5, PT, P0 ;  /* 0x00000005ff007c0c */ /* 0x000fda000bf05300 */
[----:B------:R-:W-:Y:S05]  /*07f0*/  @!P0 BRA `(.L_x_6) ;  /* 0x00000000001c8947 */ /* 0x000fea0003800000 */
[----:B01----:R-:W0:Y:S02]  /*0800*/  LDC.64 R6, c[0x0][0x5a0] ;  /* 0x00016800ff067b82 */ /* 0x003e240000000a00 */
[----:B0-----:R-:W2:Y:S02]  /*0810*/  LDG.E.64 R6, desc[UR38][R6.64] ;  /* 0x0000002606067981 */ /* 0x001ea4000c1e1b00 */
[----:B--2---:R-:W-:-:S04]  /*0820*/  ISETP.NE.U32.AND P0, PT, R6, RZ, PT ;  /* 0x000000ff0600720c */ /* 0x004fc80003f05070 */
[----:B------:R-:W-:-:S13]  /*0830*/  ISETP.NE.AND.EX P0, PT, R7, RZ, PT, P0 ;  /* 0x000000ff0700720c */ /* 0x000fda0003f05300 */
[----:B------:R-:W-:Y:S05]  /*0840*/  @!P0 BRA `(.L_x_6) ;  /* 0x0000000000088947 */ /* 0x000fea0003800000 */
[----:B------:R3:W5:Y:S01]  /*0850*/  LD.E R22, desc[UR38][R6.64] ;  /* 0x0000002606167980 */ /* 0x000762000c101900 */
[----:B------:R-:W-:Y:S05]  /*0860*/  BRA `(.L_x_7) ;  /* 0x0000000000247947 */ /* 0x000fea0003800000 */
.L_x_6:
[----:B------:R-:W-:Y:S02]  /*0870*/  ULDC.64 UR4, c[0x0][0x590] ;  /* 0x0001640000047ab9 */ /* 0x000fe40000000a00 */
[----:B------:R-:W-:-:S04]  /*0880*/  ISETP.NE.U32.AND P0, PT, RZ, UR4, PT ;  /* 0x00000004ff007c0c */ /* 0x000fc8000bf05070 */
[----:B------:R-:W-:-:S13]  /*0890*/  ISETP.NE.AND.EX P0, PT, RZ, UR5, PT, P0 ;  /* 0x00000005ff007c0c */ /* 0x000fda000bf05300 */
[----:B------:R-:W-:Y:S05]  /*08a0*/  @!P0 BRA `(.L_x_8) ;  /* 0x00000000000c8947 */ /* 0x000fea0003800000 */
[----:B01----:R-:W0:Y:S02]  /*08b0*/  LDC.64 R6, c[0x0][0x590] ;  /* 0x00016400ff067b82 */ /* 0x003e240000000a00 */
[----:B0-----:R2:W5:Y:S01]  /*08c0*/  LDG.E R22, desc[UR38][R6.64] ;  /* 0x0000002606167981 */ /* 0x001562000c1e1900 */
[----:B------:R-:W-:Y:S05]  /*08d0*/  BRA `(.L_x_7) ;  /* 0x0000000000087947 */ /* 0x000fea0003800000 */
.L_x_8:
[----:B------:R-:W-:Y:S02]  /*08e0*/  ULDC UR4, c[0x0][0x584] ;  /* 0x0001610000047ab9 */ /* 0x000fe40000000800 */
[----:B------:R-:W-:-:S07]  /*08f0*/  IMAD.U32 R22, RZ, RZ, UR4 ;  /* 0x00000004ff167e24 */ /* 0x000fce000f8e00ff */
.L_x_7:
[----:B------:R-:W4:Y:S01]  /*0900*/  S2UR UR10, SR_CTAID.Y ;  /* 0x00000000000a79c3 */ /* 0x000f220000002600 */
[----:B------:R-:W-:Y:S01]  /*0910*/  ULDC UR5, c[0x0][0x65c] ;  /* 0x0001970000057ab9 */ /* 0x000fe20000000800 */
[----:B------:R-:W-:Y:S01]  /*0920*/  UISETP.NE.AND UP0, UPT, UR15, 0x2, UPT ;  /* 0x000000020f00788c */ /* 0x000fe2000bf05270 */
[----:B------:R-:W-:Y:S01]  /*0930*/  PRMT R5, RZ, 0x7610, R5 ;  /* 0x00007610ff057816 */ /* 0x000fe20000000005 */
[----:B------:R-:W-:Y:S01]  /*0940*/  UISETP.NE.AND UP2, UPT, UR5, 0x1, UPT ;  /* 0x000000010500788c */ /* 0x000fe2000bf45270 */
[----:B------:R-:W-:Y:S02]  /*0950*/  IMAD.MOV.U32 R19, RZ, RZ, -0x1 ;  /* 0xffffffffff137424 */ /* 0x000fe400078e00ff */
[----:B------:R-:W-:Y:S01]  /*0960*/  IMAD.MOV.U32 R18, RZ, RZ, -0x1 ;  /* 0xffffffffff127424 */ /* 0x000fe200078e00ff */
[----:B------:R-:W4:Y:S01]  /*0970*/  S2UR UR4, SR_CTAID.X ;  /* 0x00000000000479c3 */ /* 0x000f220000002500 */
[----:B------:R-:W-:-:S06]  /*0980*/  UP2UR UR48, UPR, URZ, 0x4 ;  /* 0x000000043f307883 */ /* 0x000fcc0008000000 */
[----:B------:R-:W-:Y:S01]  /*0990*/  @UP2 ULDC UR12, c[0x0][0x10] ;  /* 0x00000400000c2ab9 */ /* 0x000fe20000000800 */
[----:B------:R-:W-:Y:S01]  /*09a0*/  @UP2 UMOV UR7, URZ ;  /* 0x0000003f00072c82 */ /* 0x000fe20008000000 */
[----:B------:R-:W-:Y:S01]  /*09b0*/  @UP2 UMOV UR5, URZ ;  /* 0x0000003f00052c82 */ /* 0x000fe20008000000 */
[----:B0123--:R-:W0:Y:S01]  /*09c0*/  LDC.64 R6, c[0x0][0x650] ;  /* 0x00019400ff067b82 */ /* 0x00fe220000000a00 */
[----:B----4-:R-:W-:Y:S02]  /*09d0*/  @UP2 UMOV UR9, UR10 ;  /* 0x0000000a00092c82 */ /* 0x010fe40008000000 */
[----:B------:R-:W-:Y:S01]  /*09e0*/  @UP2 UMOV UR6, UR9 ;  /* 0x0000000900062c82 */ /* 0x000fe20008000000 */
[----:B------:R-:W-:Y:S01]  /*09f0*/  @!UP2 UMOV UR9, UR10 ;  /* 0x0000000a0009ac82 */ /* 0x000fe20008000000 */
[----:B------:R-:W-:-:S03]  /*0a00*/  @UP2 UIMAD.WIDE.U32 UR12, UR4, UR12, UR6 ;  /* 0x0000000c040c22a5 */ /* 0x000fc6000f8e0006 */
[----:B------:R-:W-:Y:S01]  /*0a10*/  @!UP2 ULDC UR6, c[0x0][0xc] ;  /* 0x000003000006aab9 */ /* 0x000fe20000000800 */
[----:B------:R-:W-:Y:S01]  /*0a20*/  @UP2 UIADD3 UR14, UR13, UR5, URZ ;  /* 0x000000050d0e2290 */ /* 0x000fe2000fffe03f */
[----:B------:R-:W-:Y:S02]  /*0a30*/  ULDC UR10, c[0x0][0xc] ;  /* 0x00000300000a7ab9 */ /* 0x000fe40000000800 */
[----:B------:R-:W-:Y:S01]  /*0a40*/  UMOV UR5, URZ ;  /* 0x0000003f00057c82 */ /* 0x000fe20008000000 */
[----:B------:R-:W-:Y:S01]  /*0a50*/  ULDC UR11, c[0x0][0x10] ;  /* 0x00000400000b7ab9 */ /* 0x000fe20000000800 */
[----:B------:R-:W-:Y:S02]  /*0a60*/  @!UP2 UIMAD.WIDE.U32 UR6, UR6, UR9, UR4 ;  /* 0x000000090606a2a5 */ /* 0x000fe4000f8e0004 */
[----:B------:R-:W-:Y:S01]  /*0a70*/  UIMAD.WIDE.U32 UR10, UR10, UR11, URZ ;  /* 0x0000000b0a0a72a5 */ /* 0x000fe2000f8e003f */
[----:B------:R-:W-:-:S03]  /*0a80*/  ULDC UR13, c[0x0][0x14] ;  /* 0x00000500000d7ab9 */ /* 0x000fc60000000800 */
[----:B------:R-:W-:Y:S02]  /*0a90*/  UIMAD.WIDE.U32 UR36, UR10, UR13, URZ ;  /* 0x0000000d0a2472a5 */ /* 0x000fe4000f8e003f */
[----:B------:R-:W-:Y:S01]  /*0aa0*/  UIMAD UR41, UR11, UR13, URZ ;  /* 0x0000000d0b2972a4 */ /* 0x000fe2000f8e023f */
[----:B------:R-:W-:Y:S01]  /*0ab0*/  @!UP2 UMOV UR12, UR6 ;  /* 0x00000006000cac82 */ /* 0x000fe20008000000 */
[----:B------:R-:W-:Y:S02]  /*0ac0*/  @!UP2 UMOV UR14, UR7 ;  /* 0x00000007000eac82 */ /* 0x000fe40008000000 */
[----:B------:R-:W-:Y:S02]  /*0ad0*/  UIADD3 UR41, UR37, UR41, URZ ;  /* 0x0000002925297290 */ /* 0x000fe4000fffe03f */
[----:B------:R-:W-:-:S04]  /*0ae0*/  UIADD3 UR6, UP1, UR12, UR36, URZ ;  /* 0x000000240c067290 */ /* 0x000fc8000ff3e03f */
[----:B------:R-:W-:Y:S02]  /*0af0*/  UIADD3.X UR7, UR14, UR41, URZ, UP1, !UPT ;  /* 0x000000290e077290 */ /* 0x000fe40008ffe43f */
[----:B------:R-:W-:Y:S02]  /*0b00*/  USEL UR6, UR6, UR12, !UP0 ;  /* 0x0000000c06067287 */ /* 0x000fe4000c000000 */
[----:B------:R-:W-:-:S04]  /*0b10*/  USEL UR7, UR7, UR14, !UP0 ;  /* 0x0000000e07077287 */ /* 0x000fc8000c000000 */
[----:B0-----:R-:W-:Y:S01]  /*0b20*/  ISETP.LE.U32.AND P0, PT, R6, UR6, PT ;  /* 0x0000000606007c0c */ /* 0x001fe2000bf03070 */
[----:B------:R-:W-:Y:S02]  /*0b30*/  IMAD.U32 R16, RZ, RZ, UR6 ;  /* 0x00000006ff107e24 */ /* 0x000fe4000f8e00ff */
[----:B------:R-:W-:Y:S02]  /*0b40*/  IMAD.U32 R2, RZ, RZ, UR7 ;  /* 0x00000007ff027e24 */ /* 0x000fe4000f8e00ff */
[----:B------:R-:W-:-:S03]  /*0b50*/  IMAD.U32 R17, RZ, RZ, UR7 ;  /* 0x00000007ff117e24 */ /* 0x000fc6000f8e00ff */
[----:B------:R-:W-:Y:S01]  /*0b60*/  ISETP.GE.U32.AND.EX P0, PT, R2, R7, PT, P0 ;  /* 0x000000070200720c */ /* 0x000fe20003f06100 */
[----:B------:R-:W-:-:S12]  /*0b70*/  IMAD.MOV.U32 R2, RZ, RZ, -0x1 ;  /* 0xffffffffff027424 */ /* 0x000fd800078e00ff */
[----:B------:R-:W-:Y:S05]  /*0b80*/  @P0 BRA `(.L_x_9) ;  /* 0x00000004008c0947 */ /* 0x000fea0003800000 */
[----:B------:R-:W-:Y:S01]  /*0b90*/  I2FP.F32.U32 R2, UR4 ;  /* 0x0000000400027c45 */ /* 0x000fe20008201000 */
[----:B------:R-:W-:Y:S01]  /*0ba0*/  ULDC.64 UR16, c[0x0][0x628] ;  /* 0x00018a0000107ab9 */ /* 0x000fe20000000a00 */
[----:B------:R-:W-:Y:S01]  /*0bb0*/  ULDC UR6, c[0x0][0x150] ;  /* 0x0000540000067ab9 */ /* 0x000fe20000000800 */
[----:B------:R-:W-:Y:S01]  /*0bc0*/  ISETP.NE.U32.AND P0, PT, RZ, UR16, PT ;  /* 0x00000010ff007c0c */ /* 0x000fe2000bf05070 */
[----:B------:R-:W-:Y:S01]  /*0bd0*/  ULDC UR15, c[0x0][0x630] ;  /* 0x00018c00000f7ab9 */ /* 0x000fe20000000800 */
[----:B------:R-:W-:Y:S01]  /*0be0*/  FMUL R2, R2, UR6 ;  /* 0x0000000602027c20 */ /* 0x000fe20008400000 */
[----:B------:R-:W-:Y:S01]  /*0bf0*/  R2UR UR19, R16 ;  /* 0x00000000101372ca */ /* 0x000fe200000e0000 */
[----:B------:R-:W-:Y:S01]  /*0c00*/  ULDC UR21, c[0x0][0x154] ;  /* 0x0000550000157ab9 */ /* 0x000fe20000000800 */
[----:B------:R-:W-:Y:S01]  /*0c10*/  ISETP.NE.AND.EX P0, PT, RZ, UR17, PT, P0 ;  /* 0x00000011ff007c0c */ /* 0x000fe2000bf05300 */
[----:B------:R0:W1:Y:S01]  /*0c20*/  F2I.U32.TRUNC.NTZ R5, R2 ;  /* 0x0000000200057305 */ /* 0x000062000020f000 */
[----:B------:R-:W-:-:S02]  /*0c30*/  R2UR UR20, R17 ;  /* 0x00000000111472ca */ /* 0x000fc400000e0000 */
[----:B------:R-:W-:Y:S02]  /*0c40*/  R2UR UR6, R16 ;  /* 0x00000000100672ca */ /* 0x000fe400000e0000 */
[----:B------:R-:W-:-:S07]  /*0c50*/  R2UR UR7, R17 ;  /* 0x00000000110772ca */ /* 0x000fce00000e0000 */
[----:B0-----:R-:W-:Y:S08]  /*0c60*/  @!P0 BRA `(.L_x_10) ;  /* 0x0000000000308947 */ /* 0x001ff00003800000 */
[----:B------:R-:W-:Y:S01]  /*0c70*/  R2UR UR6, R16 ;  /* 0x00000000100672ca */ /* 0x000fe200000e0000 */
[----:B------:R-:W-:Y:S01]  /*0c80*/  ULDC UR12, c[0x0][0x634] ;  /* 0x00018d00000c7ab9 */ /* 0x000fe20000000800 */
[----:B------:R-:W-:-:S11]  /*0c90*/  R2UR UR14, R17 ;  /* 0x00000000110e72ca */ /* 0x000fd600000e0000 */
[----:B------:R-:W-:-:S04]  /*0ca0*/  UIADD3 UR12, UP1, UR6, UR12, URZ ;  /* 0x0000000c060c7290 */ /* 0x000fc8000ff3e03f */
[----:B------:R-:W-:-:S04]  /*0cb0*/  UIADD3.X UR14, URZ, UR14, URZ, UP1, !UPT ;  /* 0x0000000e3f0e7290 */ /* 0x000fc80008ffe43f */
[----:B------:R-:W-:-:S04]  /*0cc0*/  UIMAD.WIDE.U32 UR6, UR14, UR16, URZ ;  /* 0x000000100e0672a5 */ /* 0x000fc8000f8e003f */
[----:B------:R-:W-:Y:S02]  /*0cd0*/  UIMAD.WIDE.U32 UR10, UP1, UR12, UR17, UR6 ;  /* 0x000000110c0a72a5 */ /* 0x000fe4000f820006 */
[----:B------:R-:W-:Y:S02]  /*0ce0*/  UIMAD.WIDE.U32 UR6, UR12, UR16, URZ ;  /* 0x000000100c0672a5 */ /* 0x000fe4000f8e003f */
[----:B------:R-:W-:Y:S02]  /*0cf0*/  UIADD3.X UR13, URZ, URZ, URZ, UP1, !UPT ;  /* 0x0000003f3f0d7290 */ /* 0x000fe40008ffe43f */
[----:B------:R-:W-:Y:S01]  /*0d00*/  UIADD3 URZ, UP1, UR7, UR10, URZ ;  /* 0x0000000a073f7290 */ /* 0x000fe2000ff3e03f */
[----:B------:R-:W-:-:S03]  /*0d10*/  UMOV UR12, UR11 ;  /* 0x0000000b000c7c82 */ /* 0x000fc60008000000 */
[----:B------:R-:W-:-:S12]  /*0d20*/  UIMAD.WIDE.U32.X UR6, UR14, UR17, UR12, UP1 ;  /* 0x000000110e0672a5 */ /* 0x000fd800088e040c */
.L_x_10:
[----:B------:R-:W-:Y:S01]  /*0d30*/  USHF.R.U64 UR5, UR6, UR15, UR7 ;  /* 0x0000000f06057299 */ /* 0x000fe20008001207 */
[----:B------:R-:W-:Y:S01]  /*0d40*/  I2FP.F32.U32 R2, UR9 ;  /* 0x0000000900027c45 */ /* 0x000fe20008201000 */
[----:B------:R-:W-:Y:S01]  /*0d50*/  USHF.R.U32.HI UR6, URZ, UR15, UR7 ;  /* 0x0000000f3f067299 */ /* 0x000fe20008011607 */
[----:B-1----:R-:W-:Y:S01]  /*0d60*/  R2UR UR14, R5 ;  /* 0x00000000050e72ca */ /* 0x002fe200000e0000 */
[----:B------:R-:W-:Y:S02]  /*0d70*/  UIADD3 UR17, UP1, URZ, -UR5, URZ ;  /* 0x800000053f117290 */ /* 0x000fe4000ff3e03f */
[----:B------:R-:W-:Y:S01]  /*0d80*/  FMUL R2, R2, UR21 ;  /* 0x0000001502027c20 */ /* 0x000fe20008400000 */
[----:B------:R-:W-:Y:S01]  /*0d90*/  ULDC.64 UR10, c[0x0][0x620] ;  /* 0x00018800000a7ab9 */ /* 0x000fe20000000a00 */
[----:B------:R-:W-:Y:S01]  /*0da0*/  UIADD3.X UR6, URZ, ~UR6, URZ, UP1, !UPT ;  /* 0x800000063f067290 */ /* 0x000fe20008ffe43f */
[----:B------:R-:W-:Y:S01]  /*0db0*/  UMOV UR12, UR19 ;  /* 0x00000013000c7c82 */ /* 0x000fe20008000000 */
[----:B------:R-:W-:-:S02]  /*0dc0*/  UMOV UR13, UR20 ;  /* 0x00000014000d7c82 */ /* 0x000fc40008000000 */
[----:B------:R-:W-:Y:S01]  /*0dd0*/  UIMAD UR6, UR6, UR10, URZ ;  /* 0x0000000a060672a4 */ /* 0x000fe2000f8e023f */
[----:B------:R-:W0:Y:S01]  /*0de0*/  F2I.U32.TRUNC.NTZ R2, R2 ;  /* 0x0000000200027305 */ /* 0x000e22000020f000 */
[----:B------:R-:W-:Y:S02]  /*0df0*/  UIMAD.WIDE.U32 UR12, UR17, UR10, UR12 ;  /* 0x0000000a110c72a5 */ /* 0x000fe4000f8e000c */
[----:B------:R-:W-:Y:S01]  /*0e00*/  UIMAD UR17, UR17, UR11, UR6 ;  /* 0x0000000b111172a4 */ /* 0x000fe2000f8e0206 */
[----:B------:R-:W-:Y:S01]  /*0e10*/  ULDC UR24, c[0x0][0x658] ;  /* 0x0001960000187ab9 */ /* 0x000fe20000000800 */
[----:B------:R-:W-:Y:S02]  /*0e20*/  UMOV UR22, 0xffffffff ;  /* 0xffffffff00167882 */ /* 0x000fe40000000000 */
[----:B------:R-:W-:Y:S01]  /*0e30*/  UIADD3 UR17, UR13, UR17, URZ ;  /* 0x000000110d117290 */ /* 0x000fe2000fffe03f */
[----:B------:R-:W-:Y:S01]  /*0e40*/  ULDC UR19, c[0x0][0x618] ;  /* 0x0001860000137ab9 */ /* 0x000fe20000000800 */
[----:B------:R-:W-:Y:S01]  /*0e50*/  ULDC.64 UR6, c[0x0][0x640] ;  /* 0x0001900000067ab9 */ /* 0x000fe20000000a00 */
[----:B------:R-:W-:Y:S01]  /*0e60*/  USHF.L.U32 UR13, UR22, UR24, URZ ;  /* 0x00000018160d7299 */ /* 0x000fe2000800063f */
[----:B------:R-:W-:Y:S01]  /*0e70*/  ISETP.NE.U32.AND P0, PT, RZ, UR6, PT ;  /* 0x00000006ff007c0c */ /* 0x000fe2000bf05070 */
[----:B------:R-:W-:-:S02]  /*0e80*/  USHF.R.U64 UR22, UR12, UR19, UR17 ;  /* 0x000000130c167299 */ /* 0x000fc40008001211 */
[----:B------:R-:W-:Y:S01]  /*0e90*/  USHF.R.U32.HI UR12, URZ, UR19, UR17 ;  /* 0x000000133f0c7299 */ /* 0x000fe20008011611 */
[----:B0-----:R-:W-:Y:S01]  /*0ea0*/  R2UR UR16, R2 ;  /* 0x00000000021072ca */ /* 0x001fe200000e0000 */
[----:B------:R-:W-:Y:S01]  /*0eb0*/  ULDC UR21, c[0x0][0x608] ;  /* 0x0001820000157ab9 */ /* 0x000fe20000000800 */
[----:B------:R-:W-:Y:S01]  /*0ec0*/  ISETP.NE.AND.EX P0, PT, RZ, UR7, PT, P0 ;  /* 0x00000007ff007c0c */ /* 0x000fe2000bf05300 */
[----:B------:R-:W-:Y:S02]  /*0ed0*/  USHF.R.U64 UR26, UR22, UR21, UR12 ;  /* 0x00000015161a7299 */ /* 0x000fe4000800120c */
[----:B------:R-:W-:Y:S01]  /*0ee0*/  USHF.R.U32.HI UR12, URZ, UR21, UR12 ;  /* 0x000000153f0c7299 */ /* 0x000fe2000801160c */
[----:B------:R-:W-:Y:S01]  /*0ef0*/  UMOV UR20, 0x1 ;  /* 0x0000000100147882 */ /* 0x000fe20000000000 */
[----:B------:R-:W-:Y:S02]  /*0f00*/  UIADD3 UR14, -UR14, URZ, URZ ;  /* 0x0000003f0e0e7290 */ /* 0x000fe4000fffe13f */
[----:B------:R-:W-:-:S02]  /*0f10*/  USHF.R.U64 UR27, UR26, UR24, UR12 ;  /* 0x000000181a1b7299 */ /* 0x000fc4000800120c */
[----:B------:R-:W-:Y:S01]  /*0f20*/  USHF.L.U32 UR19, UR20, UR24, URZ ;  /* 0x0000001814137299 */ /* 0x000fe2000800063f */
[----:B------:R-:W-:Y:S01]  /*0f30*/  ULDC UR15, c[0x0][0x144] ;  /* 0x00005100000f7ab9 */ /* 0x000fe20000000800 */
[----:B------:R-:W-:Y:S01]  /*0f40*/  ULDC UR10, c[0x0][0x600] ;  /* 0x00018000000a7ab9 */ /* 0x000fe20000000800 */
[----:B------:R-:W-:Y:S02]  /*0f50*/  ULOP3.LUT UR20, URZ, UR13, URZ, 0x33, !UPT ;  /* 0x0000000d3f147292 */ /* 0x000fe4000f8e333f */
[----:B------:R-:W-:Y:S02]  /*0f60*/  USHF.R.U32.HI UR13, URZ, UR24, UR12 ;  /* 0x000000183f0d7299 */ /* 0x000fe4000801160c */
[----:B------:R-:W-:Y:S02]  /*0f70*/  UIADD3 UR11, UR10, -0x1, URZ ;  /* 0xffffffff0a0b7890 */ /* 0x000fe4000fffe03f */
[----:B------:R-:W-:Y:S02]  /*0f80*/  UIADD3 UR23, -UR16, URZ, URZ ;  /* 0x0000003f10177290 */ /* 0x000fe4000fffe13f */
[----:B------:R-:W-:Y:S01]  /*0f90*/  UIMAD UR4, UR15, UR14, UR4 ;  /* 0x0000000e0f0472a4 */ /* 0x000fe2000f8e0204 */
[----:B------:R-:W-:Y:S01]  /*0fa0*/  ULDC UR28, c[0x0][0x148] ;  /* 0x00005200001c7ab9 */ /* 0x000fe20000000800 */
[----:B------:R-:W-:Y:S01]  /*0fb0*/  ULDC UR24, c[0x0][0x648] ;  /* 0x0001920000187ab9 */ /* 0x000fe20000000800 */
[----:B------:R-:W-:Y:S01]  /*0fc0*/  ULDC UR25, c[0x0][0x638] ;  /* 0x00018e0000197ab9 */ /* 0x000fe20000000800 */
[----:B------:R-:W-:Y:S01]  /*0fd0*/  UMOV UR12, UR27 ;  /* 0x0000001b000c7c82 */ /* 0x000fe20008000000 */
[----:B------:R-:W-:Y:S07]  /*0fe0*/  @!P0 BRA `(.L_x_11) ;  /* 0x0000000000308947 */ /* 0x000fee0003800000 */
[----:B------:R-:W-:Y:S02]  /*0ff0*/  ULDC UR16, c[0x0][0x64c] ;  /* 0x0001930000107ab9 */ /* 0x000fe40000000800 */
        /* <DEDUP_REMOVED lines=8> */
[----:B------:R-:W-:-:S07]  /*1080*/  UIMAD.WIDE.U32.X UR6, UR21, UR7, UR16, UP1 ;  /* 0x00000007150672a5 */ /* 0x000fce00088e0410 */
[----:B------:R-:W-:Y:S01]  /*1090*/  UMOV UR12, UR6 ;  /* 0x00000006000c7c82 */ /* 0x000fe20008000000 */
[----:B------:R-:W-:-:S05]  /*10a0*/  UMOV UR13, UR7 ;  /* 0x00000007000d7c82 */ /* 0x000fca0008000000 */
.L_x_11:
[----:B------:R-:W-:Y:S01]  /*10b0*/  UISETP.NE.AND UP1, UPT, UR48, URZ, UPT ;  /* 0x0000003f3000728c */ /* 0x000fe2000bf25270 */
[----:B------:R-:W-:Y:S01]  /*10c0*/  IMAD.MOV.U32 R5, RZ, RZ, 0x1 ;  /* 0x00000001ff057424 */ /* 0x000fe200078e00ff */
[----:B------:R-:W-:Y:S01]  /*10d0*/  USHF.R.U64 UR6, UR12, UR24, UR13 ;  /* 0x000000180c067299 */ /* 0x000fe2000800120d */
[----:B------:R-:W-:Y:S01]  /*10e0*/  IMAD.U32 R2, RZ, RZ, UR5 ;  /* 0x00000005ff027e24 */ /* 0x000fe2000f8e00ff */
[----:B------:R-:W-:Y:S02]  /*10f0*/  ULOP3.LUT UR20, UR26, UR20, URZ, 0xc0, !UPT ;  /* 0x000000141a147292 */ /* 0x000fe4000f8ec03f */
[----:B------:R-:W-:Y:S02]  /*1100*/  UIADD3 UR7, -UR6, URZ, URZ ;  /* 0x0000003f06077290 */ /* 0x000fe4000fffe13f */
[----:B------:R-:W-:Y:S02]  /*1110*/  UIMAD UR19, UR19, UR6, UR20 ;  /* 0x00000006131372a4 */ /* 0x000fe4000f8e0214 */
[----:B------:R-:W-:-:S02]  /*1120*/  ULOP3.LUT UR11, UR22, UR11, URZ, 0xc0, !UPT ;  /* 0x0000000b160b7292 */ /* 0x000fc4000f8ec03f */
[----:B------:R-:W-:Y:S02]  /*1130*/  @UP1 UIMAD UR4, UR28, UR23, UR9 ;  /* 0x000000171c0412a4 */ /* 0x000fe4000f8e0209 */
[----:B------:R-:W-:-:S03]  /*1140*/  UIMAD UR6, UR7, UR25, UR27 ;  /* 0x00000019070672a4 */ /* 0x000fc6000f8e021b */
[----:B------:R-:W-:Y:S01]  /*1150*/  ULDC UR7, c[0x0][0x610] ;  /* 0x0001840000077ab9 */ /* 0x000fe20000000800 */
[----:B------:R-:W-:Y:S02]  /*1160*/  UIMAD UR6, UR6, UR10, UR11 ;  /* 0x0000000a060672a4 */ /* 0x000fe4000f8e020b */
[----:B------:R-:W-:-:S04]  /*1170*/  UIMAD UR4, UR19, UR7, UR4 ;  /* 0x00000007130472a4 */ /* 0x000fc8000f8e0204 */
[----:B------:R-:W-:Y:S02]  /*1180*/  USEL UR7, UR6, UR4, !UP1 ;  /* 0x0000000406077287 */ /* 0x000fe4000c800000 */
[----:B------:R-:W-:-:S04]  /*1190*/  USEL UR4, UR4, UR6, !UP1 ;  /* 0x0000000604047287 */ /* 0x000fc8000c800000 */
[----:B------:R-:W-:Y:S02]  /*11a0*/  IMAD.U32 R18, RZ, RZ, UR7 ;  /* 0x00000007ff127e24 */ /* 0x000fe4000f8e00ff */
[----:B------:R-:W-:-:S07]  /*11b0*/  IMAD.U32 R19, RZ, RZ, UR4 ;  /* 0x00000004ff137e24 */ /* 0x000fce000f8e00ff */
.L_x_9:
[----:B------:R-:W-:Y:S02]  /*11c0*/  ULDC UR4, c[0x0][0x28c] ;  /* 0x0000a30000047ab9 */ /* 0x000fe40000000800 */
[----:B------:R-:W-:-:S04]  /*11d0*/  UIADD3 UR4, UR4, 0x7f, URZ ;  /* 0x0000007f04047890 */ /* 0x000fc8000fffe03f */
[----:B------:R-:W-:-:S04]  /*11e0*/  USHF.R.S32.HI UR5, URZ, 0x1f, UR4 ;  /* 0x0000001f3f057899 */ /* 0x000fc80008011404 */
[----:B------:R-:W-:-:S04]  /*11f0*/  ULEA.HI UR5, UR5, UR4, URZ, 0x7 ;  /* 0x0000000405057291 */ /* 0x000fc8000f8f383f */
[----:B------:R-:W-:Y:S01]  /*1200*/  USHF.R.S32.HI UR42, URZ, 0x7, UR5 ;  /* 0x000000073f2a7899 */ /* 0x000fe20008011405 */
[----:B------:R-:W-:Y:S11]  /*1210*/  @!P1 BRA `(.L_x_12) ;  /* 0x0000007800589947 */ /* 0x000ff60003800000 */
[----:B------:R-:W-:-:S06]  /*1220*/  UISETP.GT.U32.AND UP1, UPT, UR18, 0x1, UPT ;  /* 0x000000011200788c */ /* 0x000fcc000bf24070 */
[----:B------:R-:W-:-:S13]  /*1230*/  PLOP3.LUT P0, PT, PT, PT, UP1, 0x80, 0x0 ;  /* 0x000000000000781c */ /* 0x000fda0003f0f018 */
[----:B------:R-:W-:Y:S05]  /*1240*/  @P0 EXIT ;  /* 0x000000000000094d */ /* 0x000fea0003800000 */
.L_x_13:
[----:B------:R-:W-:-:S08]  /*1250*/  NOP ;  /* 0x0000000000007918 */ /* 0x000fd00000000000 */
[----:B------:R-:W0:Y:S02]  /*1260*/  USETMAXREG.TRY_ALLOC.CTAPOOL UP1, 0xe8 ;  /* 0x000000e8000079c8 */ /* 0x000e240008020600 */
[----:B0-----:R-:W-:-:S13]  /*1270*/  PLOP3.LUT P0, PT, PT, PT, UP1, 0x80, 0x0 ;  /* 0x000000000000781c */ /* 0x001fda0003f0f018 */
[----:B------:R-:W-:Y:S05]  /*1280*/  @!P0 BRA `(.L_x_13) ;  /* 0xfffffffc00f08947 */ /* 0x000fea000383ffff */
[----:B------:R-:W-:-:S13]  /*1290*/  LOP3.LUT P0, RZ, R5, 0xff, RZ, 0xc0, !PT ;  /* 0x000000ff05ff7812 */ /* 0x000fda000780c0ff */
[----:B------:R-:W-:Y:S05]  /*12a0*/  @!P0 EXIT ;  /* 0x000000000000894d */ /* 0x000fea0003800000 */
[----:B------:R-:W0:Y:S01]  /*12b0*/  S2UR UR5, SR_CgaCtaId ;  /* 0x00000000000579c3 */ /* 0x000e220000008800 */
[----:B------:R-:W-:Y:S01]  /*12c0*/  VIADD R6, R0, 0xffffffff ;  /* 0xffffffff00067836 */ /* 0x000fe20000000000 */
[----:B------:R-:W-:Y:S01]  /*12d0*/  SHF.R.S32.HI R4, RZ, 0x1f, R3 ;  /* 0x0000001fff047819 */ /* 0x000fe20000011403 */
[----:B------:R-:W-:Y:S01]  /*12e0*/  UMOV UR43, 0x400 ;  /* 0x00000400002b7882 */ /* 0x000fe20000000000 */
[----:B------:R-:W-:Y:S02]  /*12f0*/  USHF.R.U32.HI UR4, URZ, 0x2, UR42 ;  /* 0x000000023f047899 */ /* 0x000fe4000801162a */
[----:B------:R-:W-:Y:S01]  /*1300*/  R2UR UR45, R6 ;  /* 0x00000000062d72ca */ /* 0x000fe200000e0000 */
[----:B------:R-:W-:Y:S01]  /*1310*/  ULOP3.LUT UR44, UR42, 0x3, URZ, 0xc0, !UPT ;  /* 0x000000032a2c7892 */ /* 0x000fe2000f8ec03f */
[CC--:B------:R-:W-:Y:S01]  /*1320*/  LEA.HI R0, R4.reuse, R3.reuse, RZ, 0x2 ;  /* 0x0000000304007211 */ /* 0x0c0fe200078f10ff */
[----:B------:R-:W-:Y:S01]  /*1330*/  UISETP.LT.AND UP1, UPT, UR42, 0x1, UPT ;  /* 0x000000012a00788c */ /* 0x000fe2000bf21270 */
[----:B------:R-:W-:Y:S01]  /*1340*/  LEA.HI R4, R4, R3, RZ, 0x5 ;  /* 0x0000000304047211 */ /* 0x000fe200078f28ff */
[----:B------:R-:W-:Y:S01]  /*1350*/  ULOP3.LUT UR4, UR4, 0x1, URZ, 0xc0, !UPT ;  /* 0x0000000104047892 */ /* 0x000fe2000f8ec03f */
[--C-:B------:R-:W-:Y:S01]  /*1360*/  SHF.R.S32.HI R152, RZ, 0x2, R0.reuse ;  /* 0x00000002ff987819 */ /* 0x100fe20000011400 */
[----:B------:R-:W-:Y:S01]  /*1370*/  ULDC UR6, c[0x0][0x284] ;  /* 0x0000a10000067ab9 */ /* 0x000fe20000000800 */
[----:B------:R-:W-:Y:S01]  /*1380*/  SHF.R.S32.HI R5, RZ, 0x1f, R0 ;  /* 0x0000001fff057819 */ /* 0x000fe20000011400 */
[----:B------:R-:W-:Y:S01]  /*1390*/  USEL UR44, UR44, URZ, !UP0 ;  /* 0x0000003f2c2c7287 */ /* 0x000fe2000c000000 */
[----:B------:R-:W-:Y:S01]  /*13a0*/  LOP3.LUT R154, R0, 0xfffffffc, RZ, 0xc0, !PT ;  /* 0xfffffffc009a7812 */ /* 0x000fe200078ec0ff */
[----:B------:R-:W-:Y:S01]  /*13b0*/  USEL UR46, UR42, 0x1, UP1 ;  /* 0x000000012a2e7887 */ /* 0x000fe20008800000 */
[----:B------:R-:W-:Y:S01]  /*13c0*/  LEA.HI R5, R5, R152, RZ, 0x3 ;  /* 0x0000009805057211 */ /* 0x000fe200078f18ff */
[----:B------:R-:W-:Y:S01]  /*13d0*/  USHF.L.U32 UR45, UR45, 0x3, URZ ;  /* 0x000000032d2d7899 */ /* 0x000fe2000800063f */
[----:B------:R-:W-:Y:S01]  /*13e0*/  ISETP.NE.AND P0, PT, R6, RZ, PT ;  /* 0x000000ff0600720c */ /* 0x000fe20003f05270 */
[----:B------:R-:W-:Y:S01]  /*13f0*/  UISETP.EQ.U32.AND UP0, UPT, UR4, 0x1, !UP0 ;  /* 0x000000010400788c */ /* 0x000fe2000c702070 */
[----:B------:R-:W-:Y:S01]  /*1400*/  LOP3.LUT R5, R5, 0xfffffff8, RZ, 0xc0, !PT ;  /* 0xfffffff805057812 */ /* 0x000fe200078ec0ff */
[----:B------:R-:W-:Y:S01]  /*1410*/  IMAD.IADD R154, R3, 0x1, -R154 ;  /* 0x00000001039a7824 */ /* 0x000fe200078e0a9a */
[----:B0-----:R-:W-:Y:S01]  /*1420*/  ULEA UR43, UR5, UR43, 0x18 ;  /* 0x0000002b052b7291 */ /* 0x001fe2000f8ec03f */
[----:B------:R-:W-:Y:S01]  /*1430*/  IMAD.U32 R156, RZ, RZ, UR45 ;  /* 0x0000002dff9c7e24 */ /* 0x000fe2000f8e00ff */
[----:B------:R-:W-:Y:S01]  /*1440*/  SEL R161, RZ, 0x1, P0 ;  /* 0x00000001ffa17807 */ /* 0x000fe20000000000 */
[----:B------:R-:W-:Y:S01]  /*1450*/  IMAD.IADD R152, R152, 0x1, -R5 ;  /* 0x0000000198987824 */ /* 0x000fe200078e0a05 */
[----:B------:R-:W-:Y:S01]  /*1460*/  UIADD3 UR50, UR43, 0x50, URZ ;  /* 0x000000502b327890 */ /* 0x000fe2000fffe03f */
[----:B------:R-:W-:Y:S01]  /*1470*/  SHF.R.S32.HI R5, RZ, 0x5, R4 ;  /* 0x00000005ff057819 */ /* 0x000fe20000011404 */
[----:B------:R-:W-:Y:S01]  /*1480*/  USHF.L.U32 UR49, UR42, 0x1, URZ ;  /* 0x000000012a317899 */ /* 0x000fe2000800063f */
[C---:B------:R-:W-:Y:S01]  /*1490*/  LOP3.LUT R158, R156.reuse, 0x8, RZ, 0xc0, !PT ;  /* 0x000000089c9e7812 */ /* 0x040fe200078ec0ff */
[----:B------:R-:W-:Y:S01]  /*14a0*/  UIADD3 UR46, -UR46, UR42, URZ ;  /* 0x0000002a2e2e7290 */ /* 0x000fe2000fffe13f */
[--C-:B------:R-:W-:Y:S01]  /*14b0*/  SHF.R.S32.HI R153, RZ, 0x1f, R152.reuse ;  /* 0x0000001fff997819 */ /* 0x100fe20000011498 */
[C-C-:B------:R-:W-:Y:S01]  /*14c0*/  IMAD R159, R5.reuse, -0x10, -R152.reuse ;  /* 0xfffffff0059f7824 */ /* 0x140fe200078e0a98 */
[----:B------:R-:W-:Y:S01]  /*14d0*/  LOP3.LUT R156, R156, 0x8, RZ, 0xc, !PT ;  /* 0x000000089c9c7812 */ /* 0x000fe200078e0cff */
[----:B------:R-:W-:Y:S01]  /*14e0*/  IMAD.U32 R155, RZ, RZ, UR50 ;  /* 0x00000032ff9b7e24 */ /* 0x000fe2000f8e00ff */
[----:B------:R-:W-:Y:S01]  /*14f0*/  LOP3.LUT R158, R158, 0x18, RZ, 0x3c, !PT ;  /* 0x000000189e9e7812 */ /* 0x000fe200078e3cff */
[----:B------:R-:W-:Y:S01]  /*1500*/  IMAD.WIDE R152, R5, 0x10, R152 ;  /* 0x0000001005987825 */ /* 0x000fe200078e0298 */
[----:B------:R-:W-:-:S03]  /*1510*/  USEL UR47, URZ, 0x1, !UP0 ;  /* 0x000000013f2f7887 */ /* 0x000fc6000c000000 */
[----:B------:R-:W-:Y:S02]  /*1520*/  VIADD R157, R155, UR45 ;  /* 0x0000002d9b9d7c36 */ /* 0x000fe40008000000 */
[----:B------:R-:W-:-:S07]  /*1530*/  VIADD R159, R159, UR6 ;  /* 0x000000069f9f7c36 */ /* 0x000fce0008000000 */
.L_x_293:
[----:B------:R-:W-:Y:S01]  /*1540*/  SHF.L.U32 R0, R161, 0x1f, RZ ;  /* 0x0000001fa1007819 */ /* 0x000fe200000006ff */
[----:B------:R-:W-:Y:S02]  /*1550*/  ULDC UR4, c[0x0][0x28c] ;  /* 0x0000a30000047ab9 */ /* 0x000fe40000000800 */
[----:B------:R-:W-:Y:S01]  /*1560*/  ISETP.LT.AND P1, PT, RZ, UR4, PT ;  /* 0x00000004ff007c0c */ /* 0x000fe2000bf21270 */
[----:B------:R-:W0:Y:S02]  /*1570*/  SYNCS.PHASECHK.TRANS64.TRYWAIT P0, [R155+UR45], R0 ;  /* 0x000000009b0075a7 */ /* 0x000e24000800016d */
[----:B0--34-:R-:W-:Y:S10]  /*1580*/  @!P0 BRA `(.L_x_14) ;  /* 0x0000008400788947 */ /* 0x019ff40003800000 */
.L_x_315:
[----:B------:R-:W-:Y:S05]  /*1590*/  @P1 BRA `(.L_x_15) ;  /* 0x0000000000401947 */ /* 0x000fea0003800000 */
[----:B0-----:R-:W-:Y:S01]  /*15a0*/  MOV R0, 0x0 ;  /* 0x0000000000007802 */ /* 0x001fe20000000f00 */
[----:B------:R-:W-:Y:S01]  /*15b0*/  ULDC.64 UR4, c[0x4][0x68] ;  /* 0x01001a0000047ab9 */ /* 0x000fe20000000a00 */
[----:B------:R-:W-:Y:S01]  /*15c0*/  ULDC.64 UR6, c[0x4][0x8] ;  /* 0x0100020000067ab9 */ /* 0x000fe20000000a00 */
[----:B------:R-:W-:Y:S01]  /*15d0*/  IMAD.U32 R4, RZ, RZ, UR4 ;  /* 0x00000004ff047e24 */ /* 0x000fe2000f8e00ff */
[----:B------:R0:W1:Y:S01]  /*15e0*/  LDC.64 R14, c[0x4][R0] ;  /* 0x01000000000e7b82 */ /* 0x0000620000000a00 */
[----:B------:R-:W-:Y:S01]  /*15f0*/  IMAD.U32 R5, RZ, RZ, UR5 ;  /* 0x00000005ff057e24 */ /* 0x000fe2000f8e00ff */
[----:B------:R-:W-:Y:S01]  /*1600*/  ULDC.64 UR4, c[0x4][0x70] ;  /* 0x01001c0000047ab9 */ /* 0x000fe20000000a00 */
[----:B------:R-:W-:Y:S02]  /*1610*/  IMAD.U32 R10, RZ, RZ, UR6 ;  /* 0x00000006ff0a7e24 */ /* 0x000fe4000f8e00ff */
[----:B------:R-:W-:Y:S02]  /*1620*/  IMAD.U32 R6, RZ, RZ, UR4 ;  /* 0x00000004ff067e24 */ /* 0x000fe4000f8e00ff */
[----:B------:R-:W-:-:S02]  /*1630*/  IMAD.U32 R7, RZ, RZ, UR5 ;  /* 0x00000005ff077e24 */ /* 0x000fc4000f8e00ff */
[----:B------:R-:W-:Y:S02]  /*1640*/  IMAD.U32 R11, RZ, RZ, UR7 ;  /* 0x00000007ff0b7e24 */ /* 0x000fe4000f8e00ff */
[----:B------:R-:W-:Y:S02]  /*1650*/  IMAD.MOV.U32 R8, RZ, RZ, 0x1e1 ;  /* 0x000001e1ff087424 */ /* 0x000fe400078e00ff */
[----:B------:R-:W-:Y:S02]  /*1660*/  IMAD.MOV.U32 R12, RZ, RZ, 0x1 ;  /* 0x00000001ff0c7424 */ /* 0x000fe400078e00ff */
[----:B0-----:R-:W-:-:S07]  /*1670*/  IMAD.MOV.U32 R13, RZ, RZ, RZ ;  /* 0x000000ffff0d7224 */ /* 0x001fce00078e00ff */
[----:B------:R-:W-:-:S07]  /*1680*/  LEPC R20, `(.L_x_15) ;  /* 0x000000001014794e */ /* 0x000fce0000000000 */
[----:B-1---5:R-:W-:Y:S05]  /*1690*/  CALL.ABS.NOINC R14 ;  /* 0x000000000e007343 */ /* 0x022fea0003c00000 */
.L_x_15:
[----:B------:R-:W-:-:S06]  /*16a0*/  ULOP3.LUT UR4, UR40, 0x1, URZ, 0xfc, !UPT ;  /* 0x0000000128047892 */ /* 0x000fcc000f8efc3f */
[----:B0-----:R-:W-:-:S05]  /*16b0*/  IMAD.U32 R0, RZ, RZ, UR4 ;  /* 0x00000004ff007e24 */ /* 0x001fca000f8e00ff */
[----:B------:R-:W-:-:S13]  /*16c0*/  ISETP.NE.AND P0, PT, R0, 0x3, PT ;  /* 0x000000030000780c */ /* 0x000fda0003f05270 */
[----:B------:R-:W-:Y:S05]  /*16d0*/  @!P0 BRA `(.L_x_16) ;  /* 0x0000000000048947 */ /* 0x000fea0003800000 */
[----:B------:R-:W-:Y:S01]  /*16e0*/  BPT.TRAP 0x1 ;  /* 0x000000040000795c */ /* 0x000fe20000300000 */
.L_x_16:
[----:B------:R-:W-:Y:S02]  /*16f0*/  IMAD.U32 R3, RZ, RZ, UR44 ;  /* 0x0000002cff037e24 */ /* 0x000fe4000f8e00ff */
[----:B------:R-:W-:-:S03]  /*1700*/  IMAD.U32 R0, RZ, RZ, UR47 ;  /* 0x0000002fff007e24 */ /* 0x000fc6000f8e00ff */
[----:B------:R-:W-:Y:S02]  /*1710*/  LEA R3, R3, UR43, 0x3 ;  /* 0x0000002b03037c11 */ /* 0x000fe4000f8e18ff */
[----:B------:R-:W-:-:S04]  /*1720*/  SHF.L.U32 R0, R0, 0x1f, RZ ;  /* 0x0000001f00007819 */ /* 0x000fc800000006ff */
[----:B------:R0:W1:Y:S01]  /*1730*/  SYNCS.PHASECHK.TRANS64.TRYWAIT P1, [R3+URZ], R0 ;  /* 0x00000000030075a7 */ /* 0x000062000802017f */
[----:B------:R-:W-:Y:S05]  /*1740*/  @!P0 BRA `(.L_x_17) ;  /* 0x0000000000048947 */ /* 0x000fea0003800000 */
[----:B------:R-:W-:Y:S01]  /*1750*/  BPT.TRAP 0x1 ;  /* 0x000000040000795c */ /* 0x000fe20000300000 */
.L_x_17:
[----:B------:R-:W-:-:S05]  /*1760*/  IMAD.U32 R4, RZ, RZ, UR46 ;  /* 0x0000002eff047e24 */ /* 0x000fca000f8e00ff */
[----:B------:R-:W-:Y:S01]  /*1770*/  ISETP.GE.AND P2, PT, R4, 0x1, PT ;  /* 0x000000010400780c */ /* 0x000fe20003f46270 */
[----:B-1----:R-:W-:-:S12]  /*1780*/  @P1 BRA `(.L_x_18) ;  /* 0x0000000000081947 */ /* 0x002fd80003800000 */
[----:B------:R-:W1:Y:S02]  /*1790*/  SYNCS.PHASECHK.TRANS64.TRYWAIT P1, [R3+URZ], R0 ;  /* 0x00000000030075a7 */ /* 0x000e64000802017f */
[----:B-1----:R-:W-:Y:S05]  /*17a0*/  @!P1 BRA `(.L_x_19) ;  /* 0x0000008400049947 */ /* 0x002fea0003800000 */
.L_x_18:
[----:B------:R-:W-:Y:S05]  /*17b0*/  WARPSYNC.ALL ;  /* 0x0000000000007948 */ /* 0x000fea0003800000 */
[----:B------:R-:W-:Y:S01]  /*17c0*/  UIADD3 UR4, UR43, 0x180, URZ ;  /* 0x000001802b047890 */ /* 0x000fe2000fffe03f */
[----:B------:R-:W-:Y:S01]  /*17d0*/  WARPGROUP.ARRIVE ;  /* 0x00000000000079c5 */ /* 0x000fe20000000000 */
[----:B------:R-:W-:Y:S02]  /*17e0*/  UIADD3 UR5, UR43, 0x8180, URZ ;  /* 0x000081802b057890 */ /* 0x000fe4000fffe03f */
[----:B------:R-:W-:Y:S02]  /*17f0*/  USHF.R.U32.HI UR4, URZ, 0x4, UR4 ;  /* 0x000000043f047899 */ /* 0x000fe40008011604 */
[----:B------:R-:W-:-:S02]  /*1800*/  USHF.R.U32.HI UR5, URZ, 0x4, UR5 ;  /* 0x000000043f057899 */ /* 0x000fc40008011605 */
[----:B------:R-:W-:Y:S02]  /*1810*/  ULOP3.LUT UR4, UR4, 0x3fff, URZ, 0xc0, !UPT ;  /* 0x00003fff04047892 */ /* 0x000fe4000f8ec03f */
[----:B------:R-:W-:Y:S02]  /*1820*/  ULOP3.LUT UR5, UR5, 0x3fff, URZ, 0xc0, !UPT ;  /* 0x00003fff05057892 */ /* 0x000fe4000f8ec03f */
[----:B------:R-:W-:Y:S02]  /*1830*/  ULOP3.LUT UR8, UR4, 0x10000, URZ, 0xfc, !UPT ;  /* 0x0001000004087892 */ /* 0x000fe4000f8efc3f */
[----:B------:R-:W-:Y:S02]  /*1840*/  ULOP3.LUT UR9, UR5, 0x10000, URZ, 0xfc, !UPT ;  /* 0x0001000005097892 */ /* 0x000fe4000f8efc3f */
[----:B------:R-:W-:Y:S02]  /*1850*/  ULEA UR10, UR44, UR8, 0x9 ;  /* 0x000000082c0a7291 */ /* 0x000fe4000f8e483f */
[----:B------:R-:W-:Y:S01]  /*1860*/  ULEA UR11, UR44, UR9, 0xb ;  /* 0x000000092c0b7291 */ /* 0x000fe2000f8e583f */
[----:B------:R-:W-:Y:S01]  /*1870*/  UMOV UR5, 0x40000040 ;  /* 0x4000004000057882 */ /* 0x000fe20000000000 */
[----:B------:R-:W-:-:S03]  /*1880*/  UMOV UR7, 0x40000040 ;  /* 0x4000004000077882 */ /* 0x000fc60000000000 */
[----:B------:R-:W-:Y:S02]  /*1890*/  UMOV UR4, UR10 ;  /* 0x0000000a00047c82 */ /* 0x000fe40008000000 */
[----:B------:R-:W-:Y:S02]  /*18a0*/  UMOV UR6, UR11 ;  /* 0x0000000b00067c82 */ /* 0x000fe40008000000 */
[----:B------:R-:W-:Y:S01]  /*18b0*/  IGMMA.64x256x32.S8.S8 R24, gdesc[UR4], RZ, !UPT, gsb0 ;  /* 0x06600000041879f1 */ /* 0x000fe2000c0410ff */
[----:B------:R-:W-:Y:S02]  /*18c0*/  UIADD3 UR4, UR10, 0x2, URZ ;  /* 0x000000020a047890 */ /* 0x000fe4000fffe03f */
[----:B------:R-:W-:Y:S01]  /*18d0*/  UIADD3 UR6, UR11, 0x2, URZ ;  /* 0x000000020b067890 */ /* 0x000fe2000fffe03f */
[----:B------:R-:W-:Y:S01]  /*18e0*/  UMOV UR5, 0x40000040 ;  /* 0x4000004000057882 */ /* 0x000fe20000000000 */
[----:B------:R-:W-:Y:S01]  /*18f0*/  UMOV UR7, 0x40000040 ;  /* 0x4000004000077882 */ /* 0x000fe20000000000 */
[----:B------:R-:W-:-:S02]  /*1900*/  WARPGROUP.DEPBAR.LE gsb0, 0x0 ;  /* 0x00008000000079c5 */ /* 0x000fc40000010000 */
[----:B------:R-:W-:-:S06]  /*1910*/  WARPGROUP.ARRIVE ;  /* 0x00000000000079c5 */ /* 0x000fcc0000000000 */
[----:B------:R-:W-:Y:S01]  /*1920*/  IGMMA.64x256x32.S8.S8 R24, gdesc[UR4], R24, gsb0 ;  /* 0x06600000041879f1 */ /* 0x000fe20008041018 */
[----:B------:R-:W-:Y:S02]  /*1930*/  UIADD3 UR4, UR10, 0x4, URZ ;  /* 0x000000040a047890 */ /* 0x000fe4000fffe03f */
[----:B------:R-:W-:Y:S01]  /*1940*/  UIADD3 UR6, UR11, 0x4, URZ ;  /* 0x000000040b067890 */ /* 0x000fe2000fffe03f */
[----:B------:R-:W-:Y:S01]  /*1950*/  UMOV UR5, 0x40000040 ;  /* 0x4000004000057882 */ /* 0x000fe20000000000 */
[----:B------:R-:W-:Y:S01]  /*1960*/  UMOV UR7, 0x40000040 ;  /* 0x4000004000077882 */ /* 0x000fe20000000000 */
[----:B------:R-:W-:Y:S02]  /*1970*/  WARPGROUP.DEPBAR.LE gsb0, 0x0 ;  /* 0x00008000000079c5 */ /* 0x000fe40000010000 */
        /* <DEDUP_REMOVED lines=8> */
[----:B------:R-:W-:Y:S03]  /*1a00*/  IGMMA.64x256x32.S8.S8 R24, gdesc[UR4], R24, gsb0 ;  /* 0x06600000041879f1 */ /* 0x000fe60008041018 */
[----:B------:R-:W-:Y:S02]  /*1a10*/  WARPGROUP.DEPBAR.LE gsb0, 0x0 ;  /* 0x00008000000079c5 */ /* 0x000fe40000010000 */
[----:B------:R-:W-:Y:S05]  /*1a20*/  @!P2 BRA `(.L_x_20) ;  /* 0x000000040014a947 */ /* 0x000fea0003800000 */
[----:B------:R-:W-:Y:S01]  /*1a30*/  UIADD3 UR4, UR44, 0x1, URZ ;  /* 0x000000012c047890 */ /* 0x000fe2000fffe03f */
[----:B01----:R-:W-:Y:S01]  /*1a40*/  IMAD.U32 R0, RZ, RZ, UR46 ;  /* 0x0000002eff007e24 */ /* 0x003fe2000f8e00ff */
[----:B------:R-:W-:Y:S02]  /*1a50*/  UMOV UR11, UR44 ;  /* 0x0000002c000b7c82 */ /* 0x000fe40008000000 */
[----:B------:R-:W-:-:S04]  /*1a60*/  UISETP.NE.AND UP0, UPT, UR4, 0x4, UPT ;  /* 0x000000040400788c */ /* 0x000fc8000bf05270 */
[----:B------:R-:W-:Y:S02]  /*1a70*/  USEL UR5, URZ, 0x1, UP0 ;  /* 0x000000013f057887 */ /* 0x000fe40008000000 */
[----:B------:R-:W-:Y:S02]  /*1a80*/  USEL UR10, UR4, URZ, UP0 ;  /* 0x0000003f040a7287 */ /* 0x000fe40008000000 */
[----:B------:R-:W-:-:S06]  /*1a90*/  ULOP3.LUT UR5, UR47, UR5, URZ, 0x3c, !UPT ;  /* 0x000000052f057292 */ /* 0x000fcc000f8e3c3f */
[----:B------:R-:W-:-:S07]  /*1aa0*/  IMAD.U32 R5, RZ, RZ, UR5 ;  /* 0x00000005ff057e24 */ /* 0x000fce000f8e00ff */
.L_x_27:
[----:B01----:R-:W-:Y:S05]  /*1ab0*/  @!P0 BRA `(.L_x_21) ;  /* 0x0000000000048947 */ /* 0x003fea0003800000 */
[----:B------:R-:W-:Y:S01]  /*1ac0*/  BPT.TRAP 0x1 ;  /* 0x000000040000795c */ /* 0x000fe20000300000 */
.L_x_21:
[----:B------:R-:W-:Y:S01]  /*1ad0*/  ULEA UR4, UR10, UR43, 0x3 ;  /* 0x0000002b0a047291 */ /* 0x000fe2000f8e183f */
[----:B------:R-:W-:-:S08]  /*1ae0*/  SHF.L.U32 R3, R5, 0x1f, RZ ;  /* 0x0000001f05037819 */ /* 0x000fd000000006ff */
[----:B------:R0:W1:Y:S01]  /*1af0*/  SYNCS.PHASECHK.TRANS64.TRYWAIT P1, [UR4], R3 ;  /* 0x00000003ff0075a7 */ /* 0x0000620008020144 */
[----:B------:R-:W-:Y:S05]  /*1b00*/  @!P0 BRA `(.L_x_22) ;  /* 0x0000000000048947 */ /* 0x000fea0003800000 */
[----:B------:R-:W-:Y:S01]  /*1b10*/  BPT.TRAP 0x1 ;  /* 0x000000040000795c */ /* 0x000fe20000300000 */
.L_x_22:
[----:B-1----:R-:W-:Y:S05]  /*1b20*/  @P1 BRA `(.L_x_23) ;  /* 0x0000000000081947 */ /* 0x002fea0003800000 */
[----:B------:R-:W1:Y:S02]  /*1b30*/  SYNCS.PHASECHK.TRANS64.TRYWAIT P1, [UR4], R3 ;  /* 0x00000003ff0075a7 */ /* 0x000e640008020144 */
[----:B-1----:R-:W-:Y:S05]  /*1b40*/  @!P1 BRA `(.L_x_24) ;  /* 0x0000008000309947 */ /* 0x002fea0003800000 */
.L_x_23:
[----:B------:R-:W-:Y:S01]  /*1b50*/  ULEA UR12, UR10, UR8, 0x9 ;  /* 0x000000080a0c7291 */ /* 0x000fe2000f8e483f */
[----:B------:R-:W-:Y:S01]  /*1b60*/  WARPGROUP.ARRIVE ;  /* 0x00000000000079c5 */ /* 0x000fe20000000000 */
[----:B------:R-:W-:Y:S01]  /*1b70*/  ULEA UR13, UR10, UR9, 0xb ;  /* 0x000000090a0d7291 */ /* 0x000fe2000f8e583f */
[----:B------:R-:W-:Y:S01]  /*1b80*/  UMOV UR5, 0x40000040 ;  /* 0x4000004000057882 */ /* 0x000fe20000000000 */
[----:B------:R-:W-:-:S03]  /*1b90*/  UMOV UR7, 0x40000040 ;  /* 0x4000004000077882 */ /* 0x000fc60000000000 */
[----:B------:R-:W-:Y:S02]  /*1ba0*/  UMOV UR4, UR12 ;  /* 0x0000000c00047c82 */ /* 0x000fe40008000000 */
[----:B------:R-:W-:Y:S02]  /*1bb0*/  UMOV UR6, UR13 ;  /* 0x0000000d00067c82 */ /* 0x000fe40008000000 */
[----:B------:R-:W-:Y:S01]  /*1bc0*/  IGMMA.64x256x32.S8.S8 R24, gdesc[UR4], R24, gsb0 ;  /* 0x06600000041879f1 */ /* 0x000fe20008041018 */
        /* <DEDUP_REMOVED lines=23> */
[----:B------:R-:W-:Y:S01]  /*1d40*/  BPT.TRAP 0x1 ;  /* 0x000000040000795c */ /* 0x000fe20000300000 */
.L_x_25:
[----:B------:R-:W-:Y:S02]  /*1d50*/  UISETP.GT.U32.AND UP0, UPT, UR40, 0x1, UPT ;  /* 0x000000012800788c */ /* 0x000fe4000bf04070 */
[----:B------:R-:W-:-:S04]  /*1d60*/  ULEA UR4, UR11, UR43, 0x3 ;  /* 0x0000002b0b047291 */ /* 0x000fc8000f8e183f */
[----:B------:R-:W-:Y:S01]  /*1d70*/  UIADD3 UR4, UR4, 0x20, URZ ;  /* 0x0000002004047890 */ /* 0x000fe2000fffe03f */
[----:B------:R-:W-:-:S03]  /*1d80*/  PLOP3.LUT P1, PT, PT, PT, UP0, 0x80, 0x0 ;  /* 0x000000000000781c */ /* 0x000fc60003f2f008 */
[----:B------:R-:W-:-:S09]  /*1d90*/  UPRMT UR4, URZ, 0x654, UR4 ;  /* 0x000006543f047896 */ /* 0x000fd20008000004 */
[----:B------:R-:W-:Y:S01]  /*1da0*/  SYNCS.ARRIVE.TRANS64.RED.A1T0 RZ, [UR4], RZ ;  /* 0x000000ffffff79a7 */ /* 0x000fe20008100404 */
[----:B------:R-:W-:Y:S05]  /*1db0*/  @P1 BRA `(.L_x_26) ;  /* 0x0000000000041947 */ /* 0x000fea0003800000 */
[----:B------:R-:W-:Y:S01]  /*1dc0*/  BPT.TRAP 0x1 ;  /* 0x000000040000795c */ /* 0x000fe20000300000 */
.L_x_26:
[----:B------:R-:W-:Y:S01]  /*1dd0*/  UIADD3 UR10, UR10, 0x1, URZ ;  /* 0x000000010a0a7890 */ /* 0x000fe2000fffe03f */
[C---:B------:R-:W-:Y:S01]  /*1de0*/  ISETP.GT.AND P1, PT, R0.reuse, 0x1, PT ;  /* 0x000000010000780c */ /* 0x040fe20003f24270 */
[----:B------:R-:W-:Y:S01]  /*1df0*/  UIADD3 UR11, UR11, 0x1, URZ ;  /* 0x000000010b0b7890 */ /* 0x000fe2000fffe03f */
[----:B------:R-:W-:Y:S01]  /*1e00*/  VIADD R0, R0, 0xffffffff ;  /* 0xffffffff00007836 */ /* 0x000fe20000000000 */
[----:B------:R-:W-:Y:S02]  /*1e10*/  UISETP.NE.AND UP0, UPT, UR10, 0x4, UPT ;  /* 0x000000040a00788c */ /* 0x000fe4000bf05270 */
[----:B------:R-:W-:Y:S02]  /*1e20*/  UISETP.NE.AND UP1, UPT, UR11, 0x4, UPT ;  /* 0x000000040b00788c */ /* 0x000fe4000bf25270 */
[----:B------:R-:W-:Y:S02]  /*1e30*/  USEL UR4, URZ, 0x1, UP0 ;  /* 0x000000013f047887 */ /* 0x000fe40008000000 */
[----:B------:R-:W-:-:S02]  /*1e40*/  USEL UR10, UR10, URZ, UP0 ;  /* 0x0000003f0a0a7287 */ /* 0x000fc40008000000 */
[----:B------:R-:W-:Y:S02]  /*1e50*/  USEL UR11, UR11, URZ, UP1 ;  /* 0x0000003f0b0b7287 */ /* 0x000fe40008800000 */
[----:B------:R-:W-:Y:S01]  /*1e60*/  LOP3.LUT R5, R5, UR4, RZ, 0x3c, !PT ;  /* 0x0000000405057c12 */ /* 0x000fe2000f8e3cff */
[----:B------:R-:W-:Y:S09]  /*1e70*/  @P1 BRA `(.L_x_27) ;  /* 0xfffffffc000c1947 */ /* 0x000ff2000383ffff */
.L_x_20:
[----:B01----:R-:W0:Y:S01]  /*1e80*/  LDC R0, c[0x0][0x28c] ;  /* 0x0000a300ff007b82 */ /* 0x003e220000000800 */
[----:B------:R1:W-:Y:S01]  /*1e90*/  SYNCS.ARRIVE.TRANS64.A1T0 RZ, [R156+UR50], RZ ;  /* 0x000000ff9cff79a7 */ /* 0x0003e20008100032 */
[----:B0-----:R-:W-:-:S13]  /*1ea0*/  ISETP.GE.AND P1, PT, R0, 0x1, PT ;  /* 0x000000010000780c */ /* 0x001fda0003f26270 */
[----:B-1----:R-:W-:Y:S05]  /*1eb0*/  @!P1 BRA `(.L_x_28) ;  /* 0x0000000000309947 */ /* 0x002fea0003800000 */
[----:B------:R-:W-:Y:S05]  /*1ec0*/  @!P0 BRA `(.L_x_29) ;  /* 0x0000000000048947 */ /* 0x000fea0003800000 */
[----:B------:R-:W-:Y:S01]  /*1ed0*/  BPT.TRAP 0x1 ;  /* 0x000000040000795c */ /* 0x000fe20000300000 */
.L_x_29:
[----:B------:R-:W-:Y:S02]  /*1ee0*/  UIADD3 UR4, UR46, UR44, URZ ;  /* 0x0000002c2e047290 */ /* 0x000fe4000fffe03f */
[----:B------:R-:W-:Y:S02]  /*1ef0*/  UISETP.GT.U32.AND UP0, UPT, UR40, 0x1, UPT ;  /* 0x000000012800788c */ /* 0x000fe4000bf04070 */
[----:B------:R-:W-:-:S04]  /*1f00*/  USHF.L.U32 UR4, UR4, 0x3, URZ ;  /* 0x0000000304047899 */ /* 0x000fc8000800063f */
[----:B------:R-:W-:Y:S01]  /*1f10*/  ULOP3.LUT UR4, UR4, 0x18, URZ, 0xc0, !UPT ;  /* 0x0000001804047892 */ /* 0x000fe2000f8ec03f */
[----:B------:R-:W-:-:S03]  /*1f20*/  PLOP3.LUT P0, PT, PT, PT, UP0, 0x80, 0x0 ;  /* 0x000000000000781c */ /* 0x000fc60003f0f008 */
[----:B------:R-:W-:-:S04]  /*1f30*/  UIADD3 UR4, UR43, 0x20, UR4 ;  /* 0x000000202b047890 */ /* 0x000fc8000fffe004 */
[----:B------:R-:W-:-:S09]  /*1f40*/  UPRMT UR4, URZ, 0x654, UR4 ;  /* 0x000006543f047896 */ /* 0x000fd20008000004 */
[----:B------:R-:W-:Y:S01]  /*1f50*/  SYNCS.ARRIVE.TRANS64.RED.A1T0 RZ, [UR4], RZ ;  /* 0x000000ffffff79a7 */ /* 0x000fe20008100404 */
[----:B------:R-:W-:Y:S05]  /*1f60*/  @P0 BRA `(.L_x_28) ;  /* 0x0000000000040947 */ /* 0x000fea0003800000 */
[----:B------:R-:W-:Y:S01]  /*1f70*/  BPT.TRAP 0x1 ;  /* 0x000000040000795c */ /* 0x000fe20000300000 */
.L_x_28:
[----:B------:R-:W-:Y:S01]  /*1f80*/  SHF.L.U32 R0, R161, 0x1f, RZ ;  /* 0x0000001fa1007819 */ /* 0x000fe200000006ff */
[----:B------:R-:W-:Y:S01]  /*1f90*/  UIADD3 UR44, UR49, UR44, URZ ;  /* 0x0000002c312c7290 */ /* 0x000fe2000fffe03f */
[----:B------:R-:W0:Y:S01]  /*1fa0*/  LDC R7, c[0x0][0x288] ;  /* 0x0000a200ff077b82 */ /* 0x000e220000000800 */
[----:B------:R-:W-:Y:S02]  /*1fb0*/  IMAD.SHL.U32 R8, R154, 0x2, RZ ;  /* 0x000000029a087824 */ /* 0x000fe400078e00ff */
[----:B------:R-:W-:Y:S02]  /*1fc0*/  USHF.R.U32.HI UR4, URZ, 0x2, UR44 ;  /* 0x000000023f047899 */ /* 0x000fe4000801162c */
[----:B------:R-:W-:Y:S01]  /*1fd0*/  UISETP.GT.U32.AND UP0, UPT, UR44, 0x3, UPT ;  /* 0x000000032c00788c */ /* 0x000fe2000bf04070 */
[----:B------:R-:W-:Y:S01]  /*1fe0*/  SHF.R.S32.HI R9, RZ, 0x1f, R8 ;  /* 0x0000001fff097819 */ /* 0x000fe20000011408 */
[----:B------:R-:W-:Y:S01]  /*1ff0*/  ULOP3.LUT UR4, UR4, 0x1, URZ, 0xc0, !UPT ;  /* 0x0000000104047892 */ /* 0x000fe2000f8ec03f */
[----:B------:R-:W1:Y:S01]  /*2000*/  SYNCS.PHASECHK.TRANS64.TRYWAIT P0, [R155+UR45+0x10], R0 ;  /* 0x000010009b0075a7 */ /* 0x000e62000800016d */
[----:B------:R-:W-:-:S02]  /*2010*/  UISETP.LT.U32.AND UP0, UPT, UR49, 0x4, UP0 ;  /* 0x000000043100788c */ /* 0x000fc40008701070 */
[----:B------:R-:W-:Y:S02]  /*2020*/  UISETP.NE.U32.AND UP1, UPT, UR4, 0x1, UPT ;  /* 0x000000010400788c */ /* 0x000fe4000bf25070 */
[----:B------:R-:W-:Y:S02]  /*2030*/  USEL UR5, URZ, 0x1, !UP0 ;  /* 0x000000013f057887 */ /* 0x000fe4000c000000 */
[----:B------:R-:W-:Y:S02]  /*2040*/  UISETP.GT.U32.AND UP1, UPT, UR49, 0x3, !UP1 ;  /* 0x000000033100788c */ /* 0x000fe4000cf24070 */
[----:B------:R-:W-:Y:S02]  /*2050*/  ULOP3.LUT UR44, UR44, 0x3, URZ, 0xc0, !UPT ;  /* 0x000000032c2c7892 */ /* 0x000fe4000f8ec03f */
[----:B------:R-:W-:-:S04]  /*2060*/  USEL UR4, URZ, 0x1, !UP1 ;  /* 0x000000013f047887 */ /* 0x000fc8000c800000 */
[----:B------:R-:W-:Y:S01]  /*2070*/  ULOP3.LUT UR47, UR4, UR47, UR5, 0x96, !UPT ;  /* 0x0000002f042f7292 */ /* 0x000fe2000f8e9605 */
[----:B01----:R-:W-:Y:S11]  /*2080*/  @!P0 BRA `(.L_x_30) ;  /* 0x0000007800f88947 */ /* 0x003ff60003800000 */
.L_x_316:
[----:B0-----:R-:W-:Y:S01]  /*2090*/  IMAD.SHL.U32 R0, R19, 0x40, RZ ;  /* 0x0000004013007824 */ /* 0x001fe200078e00ff */
[----:B------:R-:W-:Y:S01]  /*20a0*/  ULDC UR6, c[0x0][0x284] ;  /* 0x0000a10000067ab9 */ /* 0x000fe20000000800 */
[----:B------:R-:W-:Y:S01]  /*20b0*/  IMAD.SHL.U32 R14, R18, 0x100, RZ ;  /* 0x00000100120e7824 */ /* 0x000fe200078e00ff */
[----:B------:R-:W-:Y:S01]  /*20c0*/  SHF.R.S32.HI R162, RZ, 0x1f, R2 ;  /* 0x0000001fffa27819 */ /* 0x000fe20000011402 */
[----:B------:R-:W-:Y:S01]  /*20d0*/  ULDC.64 UR4, c[0x0][0x5d0] ;  /* 0x0001740000047ab9 */ /* 0x000fe20000000a00 */
[----:B------:R-:W-:Y:S01]  /*20e0*/  ISETP.GE.AND P0, PT, R0, UR6, PT ;  /* 0x0000000600007c0c */ /* 0x000fe2000bf06270 */
[----:B------:R-:W-:Y:S01]  /*20f0*/  IMAD.WIDE.U32 R4, R2, UR4, R8 ;  /* 0x0000000402047c25 */ /* 0x000fe2000f8e0008 */
[----:B------:R-:W-:Y:S02]  /*2100*/  SHF.R.S32.HI R15, RZ, 0x1f, R14 ;  /* 0x0000001fff0f7819 */ /* 0x000fe4000001140e */
[----:B------:R-:W-:Y:S01]  /*2110*/  ISETP.GE.OR P0, PT, R14, R7, P0 ;  /* 0x000000070e00720c */ /* 0x000fe20000706670 */
[----:B------:R-:W-:Y:S01]  /*2120*/  IMAD R3, R162, UR4, RZ ;  /* 0x00000004a2037c24 */ /* 0x000fe2000f8e02ff */
[----:B------:R-:W-:-:S03]  /*2130*/  IADD3 R4, P1, R14, R4, RZ ;  /* 0x000000040e047210 */ /* 0x000fc60007f3e0ff */
[----:B------:R-:W-:-:S05]  /*2140*/  IMAD R3, R2, UR5, R3 ;  /* 0x0000000502037c24 */ /* 0x000fca000f8e0203 */
[----:B------:R-:W-:-:S03]  /*2150*/  IADD3.X R5, R15, R5, R3, P1, !PT ;  /* 0x000000050f057210 */ /* 0x000fc60000ffe403 */
[----:B------:R-:W-:Y:S05]  /*2160*/  @P0 BRA `(.L_x_31) ;  /* 0x0000006000b00947 */ /* 0x000fea0003800000 */
[----:B------:R-:W0:Y:S01]  /*2170*/  LDC.64 R12, c[0x0][0x5c8] ;  /* 0x00017200ff0c7b82 */ /* 0x000e220000000a00 */
[----:B------:R-:W-:Y:S01]  /*2180*/  IMAD.WIDE R10, R19, 0x40, R152 ;  /* 0x00000040130a7825 */ /* 0x000fe200078e0298 */
[----:B------:R-:W-:Y:S01]  /*2190*/  ULDC.64 UR4, c[0x0][0x5c0] ;  /* 0x0001700000047ab9 */ /* 0x000fe20000000a00 */
[----:B------:R-:W-:Y:S02]  /*21a0*/  BSSY B0, `(.L_x_31) ;  /* 0x0000628000007945 */ /* 0x000fe40003800000 */
[----:B------:R-:W-:Y:S02]  /*21b0*/  IMAD.IADD R163, R159, 0x1, -R0 ;  /* 0x000000019fa37824 */ /* 0x000fe400078e0a00 */
[-C--:B0-----:R-:W-:Y:S02]  /*21c0*/  IMAD R3, R11, R12.reuse, RZ ;  /* 0x0000000c0b037224 */ /* 0x081fe400078e02ff */
[----:B------:R-:W-:-:S04]  /*21d0*/  IMAD.WIDE.U32 R4, R10, R12, R4 ;  /* 0x0000000c0a047225 */ /* 0x000fc800078e0004 */
[----:B------:R-:W-:Y:S01]  /*21e0*/  IMAD R3, R10, R13, R3 ;  /* 0x0000000d0a037224 */ /* 0x000fe200078e0203 */
[----:B------:R-:W-:-:S03]  /*21f0*/  IADD3 R4, P0, R4, UR4, RZ ;  /* 0x0000000404047c10 */ /* 0x000fc6000ff1e0ff */
[----:B------:R-:W-:Y:S01]  /*2200*/  IMAD.IADD R3, R5, 0x1, R3 ;  /* 0x0000000105037824 */ /* 0x000fe200078e0203 */
[----:B------:R-:W-:-:S04]  /*2210*/  LEA R6, P1, R12, R4, 0x3 ;  /* 0x000000040c067211 */ /* 0x000fc800078218ff */
[----:B------:R-:W-:Y:S01]  /*2220*/  IADD3.X R5, R3, UR5, RZ, P0, !PT ;  /* 0x0000000503057c10 */ /* 0x000fe200087fe4ff */
[----:B------:R-:W-:Y:S01]  /*2230*/  IMAD R3, R154, -0x2, R7 ;  /* 0xfffffffe9a037824 */ /* 0x000fe200078e0207 */
[----:B-----5:R-:W-:Y:S02]  /*2240*/  ISETP.NE.AND P0, PT, R22, RZ, PT ;  /* 0x000000ff1600720c */ /* 0x020fe40003f05270 */
[----:B------:R-:W-:Y:S01]  /*2250*/  LEA.HI.X R7, R12, R5, R13, 0x3, P1 ;  /* 0x000000050c077211 */ /* 0x000fe200008f1c0d */
[----:B------:R-:W-:-:S10]  /*2260*/  IMAD.IADD R0, R3, 0x1, -R14 ;  /* 0x0000000103007824 */ /* 0x000fd400078e0a0e */
[----:B------:R-:W-:Y:S05]  /*2270*/  @!P0 BRA `(.L_x_32) ;  /* 0x0000004800608947 */ /* 0x000fea0003800000 */
[----:B------:R-:W0:Y:S01]  /*2280*/  LDC.64 R18, c[0x0][0x5b0] ;  /* 0x00016c00ff127b82 */ /* 0x000e220000000a00 */
[----:B------:R-:W-:Y:S01]  /*2290*/  ULDC.64 UR4, c[0x0][0x5b8] ;  /* 0x00016e0000047ab9 */ /* 0x000fe20000000a00 */
[----:B------:R-:W-:Y:S01]  /*22a0*/  ISETP.GE.AND P1, PT, R163, 0x1, PT ;  /* 0x00000001a300780c */ /* 0x000fe20003f26270 */
[----:B------:R-:W-:Y:S01]  /*22b0*/  IMAD.WIDE.U32 R8, R2, UR4, R8 ;  /* 0x0000000402087c25 */ /* 0x000fe2000f8e0008 */
[----:B------:R-:W-:Y:S02]  /*22c0*/  BSSY B1, `(.L_x_33) ;  /* 0x000000e000017945 */ /* 0x000fe40003800000 */
[----:B------:R-:W-:Y:S01]  /*22d0*/  ISETP.LT.OR P4, PT, R0, 0x1, !P1 ;  /* 0x000000010000780c */ /* 0x000fe20004f81670 */
[----:B------:R-:W-:Y:S01]  /*22e0*/  IMAD R3, R162, UR4, RZ ;  /* 0x00000004a2037c24 */ /* 0x000fe2000f8e02ff */
[----:B------:R-:W1:Y:S01]  /*22f0*/  LDC.64 R20, c[0x0][0x5a8] ;  /* 0x00016a00ff147b82 */ /* 0x000e620000000a00 */
[----:B------:R-:W-:Y:S02]  /*2300*/  IADD3 R8, P0, R14, R8, RZ ;  /* 0x000000080e087210 */ /* 0x000fe40007f1e0ff */
[----:B------:R-:W-:-:S05]  /*2310*/  IMAD R3, R2, UR5, R3 ;  /* 0x0000000502037c24 */ /* 0x000fca000f8e0203 */
[----:B------:R-:W-:Y:S01]  /*2320*/  IADD3.X R9, R15, R9, R3, P0, !PT ;  /* 0x000000090f097210 */ /* 0x000fe200007fe403 */
[-C--:B0-----:R-:W-:Y:S02]  /*2330*/  IMAD R12, R11, R18.reuse, RZ ;  /* 0x000000120b0c7224 */ /* 0x081fe400078e02ff */
[----:B------:R-:W-:-:S04]  /*2340*/  IMAD.WIDE.U32 R2, R10, R18, R8 ;  /* 0x000000120a027225 */ /* 0x000fc800078e0008 */
[----:B------:R-:W-:Y:S01]  /*2350*/  IMAD R15, R10, R19, R12 ;  /* 0x000000130a0f7224 */ /* 0x000fe200078e020c */
[----:B-1----:R-:W-:-:S04]  /*2360*/  IADD3 R2, P0, R2, R20, RZ ;  /* 0x0000001402027210 */ /* 0x002fc80007f1e0ff */
[----:B------:R-:W-:Y:S01]  /*2370*/  IADD3.X R3, R21, R3, R15, P0, !PT ;  /* 0x0000000315037210 */ /* 0x000fe200007fe40f */
[----:B------:R-:W-:Y:S08]  /*2380*/  @P4 BRA `(.L_x_34) ;  /* 0x0000000000044947 */ /* 0x000ff00003800000 */
[----:B------:R0:W5:Y:S02]  /*2390*/  LDG.E.U8 R160, desc[UR38][R2.64] ;  /* 0x0000002602a07981 */ /* 0x000164000c1e1100 */
.L_x_34:
[----:B------:R-:W-:Y:S05]  /*23a0*/  BSYNC B1 ;  /* 0x0000000000017941 */ /* 0x000fea0003800000 */
.L_x_33:
[C---:B------:R-:W-:Y:S01]  /*23b0*/  SHF.L.U64.HI R13, R18.reuse, 0x3, R19 ;  /* 0x00000003120d7819 */ /* 0x040fe20000010213 */
[----:B------:R-:W-:Y:S01]  /*23c0*/  IMAD.SHL.U32 R12, R18, 0x8, RZ ;  /* 0x00000008120c7824 */ /* 0x000fe200078e00ff */
[----:B-----5:R-:W-:Y:S01]  /*23d0*/  LOP3.LUT R11, R160, 0xffff, RZ, 0xc0, !PT ;  /* 0x0000ffffa00b7812 */ /* 0x020fe200078ec0ff */
[----:B------:R-:W-:Y:S01]  /*23e0*/  BSSY B1, `(.L_x_35) ;  /* 0x0000013000017945 */ /* 0x000fe20003800000 */
[----:B------:R-:W-:Y:S01]  /*23f0*/  ISETP.GE.AND P0, PT, R163, 0x9, PT ;  /* 0x00000009a300780c */ /* 0x000fe20003f06270 */
[----:B------:R-:W-:Y:S01]  /*2400*/  IMAD.WIDE.U32 R12, R10, R18, R12 ;  /* 0x000000120a0c7225 */ /* 0x000fe200078e000c */
[----:B------:R-:W-:Y:S02]  /*2410*/  PRMT R11, R11, 0x8880, RZ ;  /* 0x000088800b0b7816 */ /* 0x000fe400000000ff */
[----:B------:R-:W-:Y:S01]  /*2420*/  ISETP.LT.OR P5, PT, R0, 0x2, !P0 ;  /* 0x000000020000780c */ /* 0x000fe200047a1670 */
[----:B------:R-:W-:Y:S01]  /*2430*/  IMAD.IADD R13, R15, 0x1, R13 ;  /* 0x000000010f0d7824 */ /* 0x000fe200078e020d */
[----:B------:R-:W-:Y:S01]  /*2440*/  IADD3 R8, P2, P3, R8, R20, R12 ;  /* 0x0000001408087210 */ /* 0x000fe20007b5e00c */
[----:B------:R-:W-:Y:S01]  /*2450*/  IMAD R10, R11, R22, RZ ;  /* 0x000000160b0a7224 */ /* 0x000fe200078e02ff */
[----:B------:R-:W-:-:S02]  /*2460*/  ISETP.LT.OR P6, PT, R0, 0x9, !P1 ;  /* 0x000000090000780c */ /* 0x000fc40004fc1670 */
[----:B------:R-:W-:Y:S01]  /*2470*/  IADD3.X R9, R9, R21, R13, P2, P3 ;  /* 0x0000001509097210 */ /* 0x000fe200017e640d */
[----:B------:R-:W-:Y:S01]  /*2480*/  @!P4 IMAD R11, R24, R23, R10 ;  /* 0x00000017180bc224 */ /* 0x000fe200078e020a */
[C---:B------:R-:W-:Y:S02]  /*2490*/  ISETP.LT.OR P3, PT, R0.reuse, 0x2, !P1 ;  /* 0x000000020000780c */ /* 0x040fe40004f61670 */
[C---:B------:R-:W-:Y:S02]  /*24a0*/  ISETP.LT.OR P2, PT, R0.reuse, 0xa, !P1 ;  /* 0x0000000a0000780c */ /* 0x040fe40004f41670 */
[----:B------:R1:W-:Y:S01]  /*24b0*/  @!P4 STG.E.U8 desc[UR38][R4.64], R11 ;  /* 0x0000000b0400c986 */ /* 0x0003e2000c101126 */
[----:B------:R-:W-:-:S08]  /*24c0*/  ISETP.LT.OR P4, PT, R0, 0x1, !P0 ;  /* 0x000000010000780c */ /* 0x000fd00004781670 */
[----:B------:R-:W-:Y:S05]  /*24d0*/  @P3 BRA `(.L_x_36) ;  /* 0x00000000000c3947 */ /* 0x000fea0003800000 */
[----:B------:R-:W1:Y:S02]  /*24e0*/  LDG.E.U8 R160, desc[UR38][R2.64+0x1] ;  /* 0x0000012602a07981 */ /* 0x000e64000c1e1100 */
[----:B-1----:R-:W-:-:S05]  /*24f0*/  PRMT R11, R160, 0x8880, RZ ;  /* 0x00008880a00b7816 */ /* 0x002fca00000000ff */
[----:B------:R-:W-:-:S07]  /*2500*/  IMAD R10, R11, R22, RZ ;  /* 0x000000160b0a7224 */ /* 0x000fce00078e02ff */
.L_x_36:
[----:B------:R-:W-:Y:S05]  /*2510*/  BSYNC B1 ;  /* 0x0000000000017941 */ /* 0x000fea0003800000 */
.L_x_35:
[----:B------:R-:W-:Y:S01]  /*2520*/  @!P3 IMAD R25, R25, R23, R10 ;  /* 0x000000171919b224 */ /* 0x000fe200078e020a */
[----:B------:R-:W-:Y:S04]  /*2530*/  BSSY B1, `(.L_x_37) ;  /* 0x0000006000017945 */ /* 0x000fe80003800000 */
[----:B------:R2:W-:Y:S01]  /*2540*/  @!P3 STG.E.U8 desc[UR38][R4.64+0x1], R25 ;  /* 0x000001190400b986 */ /* 0x0005e2000c101126 */
[----:B------:R-:W-:Y:S05]  /*2550*/  @P4 BRA `(.L_x_38) ;  /* 0x00000000000c4947 */ /* 0x000fea0003800000 */
[----:B------:R-:W1:Y:S02]  /*2560*/  LDG.E.U8 R160, desc[UR38][R8.64] ;  /* 0x0000002608a07981 */ /* 0x000e64000c1e1100 */
[----:B-1----:R-:W-:-:S05]  /*2570*/  PRMT R11, R160, 0x8880, RZ ;  /* 0x00008880a00b7816 */ /* 0x002fca00000000ff */
[----:B------:R-:W-:-:S07]  /*2580*/  IMAD R10, R11, R22, RZ ;  /* 0x000000160b0a7224 */ /* 0x000fce00078e02ff */
.L_x_38:
[----:B------:R-:W-:Y:S05]  /*2590*/  BSYNC B1 ;  /* 0x0000000000017941 */ /* 0x000fea0003800000 */
.L_x_37:
[----:B-1----:R-:W-:Y:S01]  /*25a0*/  @!P4 IMAD R11, R26, R23, R10 ;  /* 0x000000171a0bc224 */ /* 0x002fe200078e020a */
[----:B------:R-:W-:Y:S04]  /*25b0*/  BSSY B1, `(.L_x_39) ;  /* 0x0000006000017945 */ /* 0x000fe80003800000 */
[----:B------:R1:W-:Y:S01]  /*25c0*/  @!P4 STG.E.U8 desc[UR38][R6.64], R11 ;  /* 0x0000000b0600c986 */ /* 0x0003e2000c101126 */
[----:B------:R-:W-:Y:S05]  /*25d0*/  @P5 BRA `(.L_x_40) ;  /* 0x00000000000c5947 */ /* 0x000fea0003800000 */
[----:B------:R-:W1:Y:S02]  /*25e0*/  LDG.E.U8 R160, desc[UR38][R8.64+0x1] ;  /* 0x0000012608a07981 */ /* 0x000e64000c1e1100 */
[----:B-1----:R-:W-:-:S05]  /*25f0*/  PRMT R11, R160, 0x8880, RZ ;  /* 0x00008880a00b7816 */ /* 0x002fca00000000ff */
[----:B------:R-:W-:-:S07]  /*2600*/  IMAD R10, R11, R22, RZ ;  /* 0x000000160b0a7224 */ /* 0x000fce00078e02ff */
.L_x_40:
[----:B------:R-:W-:Y:S05]  /*2610*/  BSYNC B1 ;  /* 0x0000000000017941 */ /* 0x000fea0003800000 */
.L_x_39:
[----:B------:R-:W-:Y:S01]  /*2620*/  @!P5 IMAD R27, R27, R23, R10 ;  /* 0x000000171b1bd224 */ /* 0x000fe200078e020a */
[----:B------:R-:W-:Y:S04]  /*2630*/  BSSY B1, `(.L_x_41) ;  /* 0x0000006000017945 */ /* 0x000fe80003800000 */
[----:B------:R3:W-:Y:S01]  /*2640*/  @!P5 STG.E.U8 desc[UR38][R6.64+0x1], R27 ;  /* 0x0000011b0600d986 */ /* 0x0007e2000c101126 */
[----:B------:R-:W-:Y:S05]  /*2650*/  @P6 BRA `(.L_x_42) ;  /* 0x00000000000c6947 */ /* 0x000fea0003800000 */
[----:B------:R-:W1:Y:S02]  /*2660*/  LDG.E.U8 R160, desc[UR38][R2.64+0x8] ;  /* 0x0000082602a07981 */ /* 0x000e64000c1e1100 */
[----:B-1----:R-:W-:-:S05]  /*2670*/  PRMT R11, R160, 0x8880, RZ ;  /* 0x00008880a00b7816 */ /* 0x002fca00000000ff */
[----:B------:R-:W-:-:S07]  /*2680*/  IMAD R10, R11, R22, RZ ;  /* 0x000000160b0a7224 */ /* 0x000fce00078e02ff */
.L_x_42:
[----:B------:R-:W-:Y:S05]  /*2690*/  BSYNC B1 ;  /* 0x0000000000017941 */ /* 0x000fea0003800000 */
.L_x_41:
[----:B-1----:R-:W-:Y:S01]  /*26a0*/  @!P6 IMAD R11, R28, R23, R10 ;  /* 0x000000171c0be224 */ /* 0x002fe200078e020a */
[----:B------:R-:W-:Y:S04]  /*26b0*/  BSSY B1, `(.L_x_43) ;  /* 0x0000006000017945 */ /* 0x000fe80003800000 */
[----:B------:R1:W-:Y:S01]  /*26c0*/  @!P6 STG.E.U8 desc[UR38][R4.64+0x8], R11 ;  /* 0x0000080b0400e986 */ /* 0x0003e2000c101126 */
[----:B------:R-:W-:Y:S05]  /*26d0*/  @P2 BRA `(.L_x_44) ;  /* 0x00000000000c2947 */ /* 0x000fea0003800000 */
[----:B------:R-:W1:Y:S02]  /*26e0*/  LDG.E.U8 R160, desc[UR38][R2.64+0x9] ;  /* 0x0000092602a07981 */ /* 0x000e64000c1e1100 */
[----:B-1----:R-:W-:-:S05]  /*26f0*/  PRMT R11, R160, 0x8880, RZ ;  /* 0x00008880a00b7816 */ /* 0x002fca00000000ff */
[----:B------:R-:W-:-:S07]  /*2700*/  IMAD R10, R11, R22, RZ ;  /* 0x000000160b0a7224 */ /* 0x000fce00078e02ff */
.L_x_44:
[----:B------:R-:W-:Y:S05]  /*2710*/  BSYNC B1 ;  /* 0x0000000000017941 */ /* 0x000fea0003800000 */
.L_x_43:
[C---:B------:R-:W-:Y:S01]  /*2720*/  ISETP.LT.OR P4, PT, R0.reuse, 0x9, !P0 ;  /* 0x000000090000780c */ /* 0x040fe20004781670 */
[----:B------:R-:W-:Y:S01]  /*2730*/  @!P2 IMAD R29, R29, R23, R10 ;  /* 0x000000171d1da224 */ /* 0x000fe200078e020a */
[----:B------:R-:W-:Y:S01]  /*2740*/  BSSY B1, `(.L_x_45) ;  /* 0x000000a000017945 */ /* 0x000fe20003800000 */
[C---:B------:R-:W-:Y:S02]  /*2750*/  ISETP.LT.OR P3, PT, R0.reuse, 0xa, !P0 ;  /* 0x0000000a0000780c */ /* 0x040fe40004761670 */
[C---:B------:R-:W-:Y:S01]  /*2760*/  ISETP.LT.OR P5, PT, R0.reuse, 0x11, !P1 ;  /* 0x000000110000780c */ /* 0x040fe20004fa1670 */
[----:B------:R4:W-:Y:S01]  /*2770*/  @!P2 STG.E.U8 desc[UR38][R4.64+0x9], R29 ;  /* 0x0000091d0400a986 */ /* 0x0009e2000c101126 */
[C---:B------:R-:W-:Y:S02]  /*2780*/  ISETP.LT.OR P6, PT, R0.reuse, 0x12, !P1 ;  /* 0x000000120000780c */ /* 0x040fe40004fc1670 */
[----:B------:R-:W-:-:S04]  /*2790*/  ISETP.LT.OR P2, PT, R0, 0x11, !P0 ;  /* 0x000000110000780c */ /* 0x000fc80004741670 */
[----:B------:R-:W-:Y:S09]  /*27a0*/  @P4 BRA `(.L_x_46) ;  /* 0x00000000000c4947 */ /* 0x000ff20003800000 */
[----:B------:R-:W1:Y:S02]  /*27b0*/  LDG.E.U8 R160, desc[UR38][R8.64+0x8] ;  /* 0x0000082608a07981 */ /* 0x000e64000c1e1100 */
[----:B-1----:R-:W-:-:S05]  /*27c0*/  PRMT R11, R160, 0x8880, RZ ;  /* 0x00008880a00b7816 */ /* 0x002fca00000000ff */
[----:B------:R-:W-:-:S07]  /*27d0*/  IMAD R10, R11, R22, RZ ;  /* 0x000000160b0a7224 */ /* 0x000fce00078e02ff */
.L_x_46:
[----:B------:R-:W-:Y:S05]  /*27e0*/  BSYNC B1 ;  /* 0x0000000000017941 */ /* 0x000fea0003800000 */
.L_x_45:
[----:B-1----:R-:W-:Y:S01]  /*27f0*/  @!P4 IMAD R11, R30, R23, R10 ;  /* 0x000000171e0bc224 */ /* 0x002fe200078e020a */
[----:B------:R-:W-:Y:S04]  /*2800*/  BSSY B1, `(.L_x_47) ;  /* 0x0000006000017945 */ /* 0x000fe80003800000 */
[----:B------:R1:W-:Y:S01]  /*2810*/  @!P4 STG.E.U8 desc[UR38][R6.64+0x8], R11 ;  /* 0x0000080b0600c986 */ /* 0x0003e2000c101126 */
[----:B------:R-:W-:Y:S05]  /*2820*/  @P3 BRA `(.L_x_48) ;  /* 0x00000000000c3947 */ /* 0x000fea0003800000 */
[----:B------:R-:W1:Y:S02]  /*2830*/  LDG.E.U8 R160, desc[UR38][R8.64+0x9] ;  /* 0x0000092608a07981 */ /* 0x000e64000c1e1100 */
[----:B-1----:R-:W-:-:S05]  /*2840*/  PRMT R11, R160, 0x8880, RZ ;  /* 0x00008880a00b7816 */ /* 0x002fca00000000ff */
[----:B------:R-:W-:-:S07]  /*2850*/  IMAD R10, R11, R22, RZ ;  /* 0x000000160b0a7224 */ /* 0x000fce00078e02ff */
.L_x_48:
[----:B------:R-:W-:Y:S05]  /*2860*/  BSYNC B1 ;  /* 0x0000000000017941 */ /* 0x000fea0003800000 */
.L_x_47:
[----:B------:R-:W-:Y:S01]  /*2870*/  @!P3 IMAD R31, R31, R23, R10 ;  /* 0x000000171f1fb224 */ /* 0x000fe200078e020a */
[----:B------:R-:W-:Y:S04]  /*2880*/  BSSY B1, `(.L_x_49) ;  /* 0x0000006000017945 */ /* 0x000fe80003800000 */
[----:B------:R0:W-:Y:S01]  /*2890*/  @!P3 STG.E.U8 desc[UR38][R6.64+0x9], R31 ;  /* 0x0000091f0600b986 */ /* 0x0001e2000c101126 */
[----:B------:R-:W-:Y:S05]  /*28a0*/  @P5 BRA `(.L_x_50) ;  /* 0x00000000000c5947 */ /* 0x000fea0003800000 */
[----:B------:R-:W1:Y:S02]  /*28b0*/  LDG.E.U8 R160, desc[UR38][R2.64+0x10] ;  /* 0x0000102602a07981 */ /* 0x000e64000c1e1100 */
[----:B-1----:R-:W-:-:S05]  /*28c0*/  PRMT R11, R160, 0x8880, RZ ;  /* 0x00008880a00b7816 */ /* 0x002fca00000000ff */
[----:B------:R-:W-:-:S07]  /*28d0*/  IMAD R10, R11, R22, RZ ;  /* 0x000000160b0a7224 */ /* 0x000fce00078e02ff */
.L_x_50:
[----:B------:R-:W-:Y:S05]  /*28e0*/  BSYNC B1 ;  /* 0x0000000000017941 */ /* 0x000fea0003800000 */
.L_x_49:
[----:B-1----:R-:W-:Y:S01]  /*28f0*/  @!P5 IMAD R11, R32, R23, R10 ;  /* 0x00000017200bd224 */ /* 0x002fe200078e020a */
[----:B------:R-:W-:Y:S04]  /*2900*/  BSSY B1, `(.L_x_51) ;  /* 0x0000006000017945 */ /* 0x000fe80003800000 */
[----:B------:R1:W-:Y:S01]  /*2910*/  @!P5 STG.E.U8 desc[UR38][R4.64+0x10], R11 ;  /* 0x0000100b0400d986 */ /* 0x0003e2000c101126 */
[----:B------:R-:W-:Y:S05]  /*2920*/  @P6 BRA `(.L_x_52) ;  /* 0x00000000000c6947 */ /* 0x000fea0003800000 */
[----:B------:R-:W1:Y:S02]  /*2930*/  LDG.E.U8 R160, desc[UR38][R2.64+0x11] ;  /* 0x0000112602a07981 */ /* 0x000e64000c1e1100 */
[----:B-1----:R-:W-:-:S05]  /*2940*/  PRMT R11, R160, 0x8880, RZ ;  /* 0x00008880a00b7816 */ /* 0x002fca00000000ff */
[----:B------:R-:W-:-:S07]  /*2950*/  IMAD R10, R11, R22, RZ ;  /* 0x000000160b0a7224 */ /* 0x000fce00078e02ff */
.L_x_52:
[----:B------:R-:W-:Y:S05]  /*2960*/  BSYNC B1 ;  /* 0x0000000000017941 */ /* 0x000fea0003800000 */
.L_x_51:
[----:B------:R-:W-:Y:S01]  /*2970*/  @!P6 IMAD R33, R33, R23, R10 ;  /* 0x000000172121e224 */ /* 0x000fe200078e020a */
[----:B------:R-:W-:Y:S04]  /*2980*/  BSSY B1, `(.L_x_53) ;  /* 0x0000006000017945 */ /* 0x000fe80003800000 */
[----:B------:R0:W-:Y:S01]  /*2990*/  @!P6 STG.E.U8 desc[UR38][R4.64+0x11], R33 ;  /* 0x000011210400e986 */ /* 0x0001e2000c101126 */
[----:B------:R-:W-:Y:S05]  /*29a0*/  @P2 BRA `(.L_x_54) ;  /* 0x00000000000c2947 */ /* 0x000fea0003800000 */
[----:B------:R-:W1:Y:S02]  /*29b0*/  LDG.E.U8 R160, desc[UR38][R8.64+0x10] ;  /* 0x0000102608a07981 */ /* 0x000e64000c1e1100 */
[----:B-1----:R-:W-:-:S05]  /*29c0*/  PRMT R11, R160, 0x8880, RZ ;  /* 0x00008880a00b7816 */ /* 0x002fca00000000ff */
[----:B------:R-:W-:-:S07]  /*29d0*/  IMAD R10, R11, R22, RZ ;  /* 0x000000160b0a7224 */ /* 0x000fce00078e02ff */
.L_x_54:
[----:B------:R-:W-:Y:S05]  /*29e0*/  BSYNC B1 ;  /* 0x0000000000017941 */ /* 0x000fea0003800000 */
.L_x_53:
[----:B------:R-:W-:Y:S01]  /*29f0*/  ISETP.LT.OR P4, PT, R0, 0x12, !P0 ;  /* 0x000000120000780c */ /* 0x000fe20004781670 */
[----:B-1----:R-:W-:Y:S01]  /*2a00*/  @!P2 IMAD R11, R34, R23, R10 ;  /* 0x00000017220ba224 */ /* 0x002fe200078e020a */
        /* <DEDUP_REMOVED lines=10> */
.L_x_56:
[----:B------:R-:W-:Y:S05]  /*2ab0*/  BSYNC B1 ;  /* 0x0000000000017941 */ /* 0x000fea0003800000 */
.L_x_55:
[----:B------:R-:W-:Y:S01]  /*2ac0*/  @!P4 IMAD R35, R35, R23, R10 ;  /* 0x000000172323c224 */ /* 0x000fe200078e020a */
[----:B------:R-:W-:Y:S04]  /*2ad0*/  BSSY B1, `(.L_x_57) ;  /* 0x0000006000017945 */ /* 0x000fe80003800000 */
[----:B------:R0:W-:Y:S01]  /*2ae0*/  @!P4 STG.E.U8 desc[UR38][R6.64+0x11], R35 ;  /* 0x000011230600c986 */ /* 0x0001e2000c101126 */
[----:B------:R-:W-:Y:S05]  /*2af0*/  @P3 BRA `(.L_x_58) ;  /* 0x00000000000c3947 */ /* 0x000fea0003800000 */
[----:B------:R-:W1:Y:S02]  /*2b00*/  LDG.E.U8 R160, desc[UR38][R2.64+0x18] ;  /* 0x0000182602a07981 */ /* 0x000e64000c1e1100 */
[----:B-1----:R-:W-:-:S05]  /*2b10*/  PRMT R11, R160, 0x8880, RZ ;  /* 0x00008880a00b7816 */ /* 0x002fca00000000ff */
[----:B------:R-:W-:-:S07]  /*2b20*/  IMAD R10, R11, R22, RZ ;  /* 0x000000160b0a7224 */ /* 0x000fce00078e02ff */
.L_x_58:
[----:B------:R-:W-:Y:S05]  /*2b30*/  BSYNC B1 ;  /* 0x0000000000017941 */ /* 0x000fea0003800000 */
.L_x_57:
[----:B-1----:R-:W-:Y:S01]  /*2b40*/  @!P3 IMAD R11, R36, R23, R10 ;  /* 0x00000017240bb224 */ /* 0x002fe200078e020a */
[----:B------:R-:W-:Y:S04]  /*2b50*/  BSSY B1, `(.L_x_59) ;  /* 0x0000006000017945 */ /* 0x000fe80003800000 */
[----:B------:R1:W-:Y:S01]  /*2b60*/  @!P3 STG.E.U8 desc[UR38][R4.64+0x18], R11 ;  /* 0x0000180b0400b986 */ /* 0x0003e2000c101126 */
[----:B------:R-:W-:Y:S05]  /*2b70*/  @P5 BRA `(.L_x_60) ;  /* 0x00000000000c5947 */ /* 0x000fea0003800000 */
[----:B------:R-:W1:Y:S02]  /*2b80*/  LDG.E.U8 R160, desc[UR38][R2.64+0x19] ;  /* 0x0000192602a07981 */ /* 0x000e64000c1e1100 */
[----:B-1----:R-:W-:-:S05]  /*2b90*/  PRMT R11, R160, 0x8880, RZ ;  /* 0x00008880a00b7816 */ /* 0x002fca00000000ff */
[----:B------:R-:W-:-:S07]  /*2ba0*/  IMAD R10, R11, R22, RZ ;  /* 0x000000160b0a7224 */ /* 0x000fce00078e02ff */
.L_x_60:
[----:B------:R-:W-:Y:S05]  /*2bb0*/  BSYNC B1 ;  /* 0x0000000000017941 */ /* 0x000fea0003800000 */
.L_x_59:
[----:B------:R-:W-:Y:S01]  /*2bc0*/  @!P5 IMAD R37, R37, R23, R10 ;  /* 0x000000172525d224 */ /* 0x000fe200078e020a */
[----:B------:R-:W-:Y:S04]  /*2bd0*/  BSSY B1, `(.L_x_61) ;  /* 0x0000006000017945 */ /* 0x000fe80003800000 */
[----:B------:R0:W-:Y:S01]  /*2be0*/  @!P5 STG.E.U8 desc[UR38][R4.64+0x19], R37 ;  /* 0x000019250400d986 */ /* 0x0001e2000c101126 */
[----:B------:R-:W-:Y:S05]  /*2bf0*/  @P6 BRA `(.L_x_62) ;  /* 0x00000000000c6947 */ /* 0x000fea0003800000 */
[----:B------:R-:W1:Y:S02]  /*2c00*/  LDG.E.U8 R160, desc[UR38][R8.64+0x18] ;  /* 0x0000182608a07981 */ /* 0x000e64000c1e1100 */
[----:B-1----:R-:W-:-:S05]  /*2c10*/  PRMT R11, R160, 0x8880, RZ ;  /* 0x00008880a00b7816 */ /* 0x002fca00000000ff */
[----:B------:R-:W-:-:S07]  /*2c20*/  IMAD R10, R11, R22, RZ ;  /* 0x000000160b0a7224 */ /* 0x000fce00078e02ff */
.L_x_62:
[----:B------:R-:W-:Y:S05]  /*2c30*/  BSYNC B1 ;  /* 0x0000000000017941 */ /* 0x000fea0003800000 */
.L_x_61:
[----:B-1----:R-:W-:Y:S01]  /*2c40*/  @!P6 IMAD R11, R38, R23, R10 ;  /* 0x00000017260be224 */ /* 0x002fe200078e020a */
[----:B------:R-:W-:Y:S04]  /*2c50*/  BSSY B1, `(.L_x_63) ;  /* 0x0000006000017945 */ /* 0x000fe80003800000 */
[----:B------:R1:W-:Y:S01]  /*2c60*/  @!P6 STG.E.U8 desc[UR38][R6.64+0x18], R11 ;  /* 0x0000180b0600e986 */ /* 0x0003e2000c101126 */
[----:B------:R-:W-:Y:S05]  /*2c70*/  @P2 BRA `(.L_x_64) ;  /* 0x00000000000c2947 */ /* 0x000fea0003800000 */
[----:B------:R-:W1:Y:S02]  /*2c80*/  LDG.E.U8 R160, desc[UR38][R8.64+0x19] ;  /* 0x0000192608a07981 */ /* 0x000e64000c1e1100 */
[----:B-1----:R-:W-:-:S05]  /*2c90*/  PRMT R11, R160, 0x8880, RZ ;  /* 0x00008880a00b7816 */ /* 0x002fca00000000ff */
[----:B------:R-:W-:-:S07]  /*2ca0*/  IMAD R10, R11, R22, RZ ;  /* 0x000000160b0a7224 */ /* 0x000fce00078e02ff */
.L_x_64:
[----:B------:R-:W-:Y:S05]  /*2cb0*/  BSYNC B1 ;  /* 0x0000000000017941 */ /* 0x000fea0003800000 */
.L_x_63:
        /* <DEDUP_REMOVED lines=12> */
.L_x_66:
[----:B------:R-:W-:Y:S05]  /*2d80*/  BSYNC B1 ;  /* 0x0000000000017941 */ /* 0x000fea0003800000 */
.L_x_65:
[----:B-1----:R-:W-:Y:S01]  /*2d90*/  @!P4 IMAD R11, R40, R23, R10 ;  /* 0x00000017280bc224 */ /* 0x002fe200078e020a */
[----:B------:R-:W-:Y:S04]  /*2da0*/  BSSY B1, `(.L_x_67) ;  /* 0x0000006000017945 */ /* 0x000fe80003800000 */
[----:B------:R1:W-:Y:S01]  /*2db0*/  @!P4 STG.E.U8 desc[UR38][R4.64+0x20], R11 ;  /* 0x0000200b0400c986 */ /* 0x0003e2000c101126 */
[----:B------:R-:W-:Y:S05]  /*2dc0*/  @P3 BRA `(.L_x_68) ;  /* 0x00000000000c3947 */ /* 0x000fea0003800000 */
[----:B------:R-:W1:Y:S02]  /*2dd0*/  LDG.E.U8 R160, desc[UR38][R2.64+0x21] ;  /* 0x0000212602a07981 */ /* 0x000e64000c1e1100 */
[----:B-1----:R-:W-:-:S05]  /*2de0*/  PRMT R11, R160, 0x8880, RZ ;  /* 0x00008880a00b7816 */ /* 0x002fca00000000ff */
[----:B------:R-:W-:-:S07]  /*2df0*/  IMAD R10, R11, R22, RZ ;  /* 0x000000160b0a7224 */ /* 0x000fce00078e02ff */
.L_x_68:
[----:B------:R-:W-:Y:S05]  /*2e00*/  BSYNC B1 ;  /* 0x0000000000017941 */ /* 0x000fea0003800000 */
.L_x_67:
[----:B------:R-:W-:Y:S01]  /*2e10*/  @!P3 IMAD R41, R41, R23, R10 ;  /* 0x000000172929b224 */ /* 0x000fe200078e020a */
[----:B------:R-:W-:Y:S04]  /*2e20*/  BSSY B1, `(.L_x_69) ;  /* 0x0000006000017945 */ /* 0x000fe80003800000 */
[----:B------:R0:W-:Y:S01]  /*2e30*/  @!P3 STG.E.U8 desc[UR38][R4.64+0x21], R41 ;  /* 0x000021290400b986 */ /* 0x0001e2000c101126 */
[----:B------:R-:W-:Y:S05]  /*2e40*/  @P5 BRA `(.L_x_70) ;  /* 0x00000000000c5947 */ /* 0x000fea0003800000 */
[----:B------:R-:W1:Y:S02]  /*2e50*/  LDG.E.U8 R160, desc[UR38][R8.64+0x20] ;  /* 0x0000202608a07981 */ /* 0x000e64000c1e1100 */
[----:B-1----:R-:W-:-:S05]  /*2e60*/  PRMT R11, R160, 0x8880, RZ ;  /* 0x00008880a00b7816 */ /* 0x002fca00000000ff */
[----:B------:R-:W-:-:S07]  /*2e70*/  IMAD R10, R11, R22, RZ ;  /* 0x000000160b0a7224 */ /* 0x000fce00078e02ff */
.L_x_70:
[----:B------:R-:W-:Y:S05]  /*2e80*/  BSYNC B1 ;  /* 0x0000000000017941 */ /* 0x000fea0003800000 */
.L_x_69:
[----:B-1----:R-:W-:Y:S01]  /*2e90*/  @!P5 IMAD R11, R42, R23, R10 ;  /* 0x000000172a0bd224 */ /* 0x002fe200078e020a */
[----:B------:R-:W-:Y:S04]  /*2ea0*/  BSSY B1, `(.L_x_71) ;  /* 0x0000006000017945 */ /* 0x000fe80003800000 */
[----:B------:R1:W-:Y:S01]  /*2eb0*/  @!P5 STG.E.U8 desc[UR38][R6.64+0x20], R11 ;  /* 0x0000200b0600d986 */ /* 0x0003e2000c101126 */
[----:B------:R-:W-:Y:S05]  /*2ec0*/  @P6 BRA `(.L_x_72) ;  /* 0x00000000000c6947 */ /* 0x000fea0003800000 */
[----:B------:R-:W1:Y:S02]  /*2ed0*/  LDG.E.U8 R160, desc[UR38][R8.64+0x21] ;  /* 0x0000212608a07981 */ /* 0x000e64000c1e1100 */
[----:B-1----:R-:W-:-:S05]  /*2ee0*/  PRMT R11, R160, 0x8880, RZ ;  /* 0x00008880a00b7816 */ /* 0x002fca00000000ff */
[----:B------:R-:W-:-:S07]  /*2ef0*/  IMAD R10, R11, R22, RZ ;  /* 0x000000160b0a7224 */ /* 0x000fce00078e02ff */
.L_x_72:
[----:B------:R-:W-:Y:S05]  /*2f00*/  BSYNC B1 ;  /* 0x0000000000017941 */ /* 0x000fea0003800000 */
.L_x_71:
[----:B------:R-:W-:Y:S01]  /*2f10*/  @!P6 IMAD R43, R43, R23, R10 ;  /* 0x000000172b2be224 */ /* 0x000fe200078e020a */
[----:B------:R-:W-:Y:S04]  /*2f20*/  BSSY B1, `(.L_x_73) ;  /* 0x0000006000017945 */ /* 0x000fe80003800000 */
[----:B------:R0:W-:Y:S01]  /*2f30*/  @!P6 STG.E.U8 desc[UR38][R6.64+0x21], R43 ;  /* 0x0000212b0600e986 */ /* 0x0001e2000c101126 */
[----:B------:R-:W-:Y:S05]  /*2f40*/  @P2 BRA `(.L_x_74) ;  /* 0x00000000000c2947 */ /* 0x000fea0003800000 */
[----:B------:R-:W1:Y:S02]  /*2f50*/  LDG.E.U8 R160, desc[UR38][R2.64+0x28] ;  /* 0x0000282602a07981 */ /* 0x000e64000c1e1100 */
[----:B-1----:R-:W-:-:S05]  /*2f60*/  PRMT R11, R160, 0x8880, RZ ;  /* 0x00008880a00b7816 */ /* 0x002fca00000000ff */
[----:B------:R-:W-:-:S07]  /*2f70*/  IMAD R10, R11, R22, RZ ;  /* 0x000000160b0a7224 */ /* 0x000fce00078e02ff */
.L_x_74:
[----:B------:R-:W-:Y:S05]  /*2f80*/  BSYNC B1 ;  /* 0x0000000000017941 */ /* 0x000fea0003800000 */
.L_x_73:
        /* <DEDUP_REMOVED lines=12> */
.L_x_76:
[----:B------:R-:W-:Y:S05]  /*3050*/  BSYNC B1 ;  /* 0x0000000000017941 */ /* 0x000fea0003800000 */
.L_x_75:
[----:B------:R-:W-:Y:S01]  /*3060*/  @!P4 IMAD R45, R45, R23, R10 ;  /* 0x000000172d2dc224 */ /* 0x000fe200078e020a */
[----:B------:R-:W-:Y:S04]  /*3070*/  BSSY B1, `(.L_x_77) ;  /* 0x0000006000017945 */ /* 0x000fe80003800000 */
[----:B------:R0:W-:Y:S01]  /*3080*/  @!P4 STG.E.U8 desc[UR38][R4.64+0x29], R45 ;  /* 0x0000292d0400c986 */ /* 0x0001e2000c101126 */
[----:B------:R-:W-:Y:S05]  /*3090*/  @P3 BRA `(.L_x_78) ;  /* 0x00000000000c3947 */ /* 0x000fea0003800000 */
[----:B------:R-:W1:Y:S02]  /*30a0*/  LDG.E.U8 R160, desc[UR38][R8.64+0x28] ;  /* 0x0000282608a07981 */ /* 0x000e64000c1e1100 */
[----:B-1----:R-:W-:-:S05]  /*30b0*/  PRMT R11, R160, 0x8880, RZ ;  /* 0x00008880a00b7816 */ /* 0x002fca00000000ff */
[----:B------:R-:W-:-:S07]  /*30c0*/  IMAD R10, R11, R22, RZ ;  /* 0x000000160b0a7224 */ /* 0x000fce00078e02ff */
.L_x_78:
[----:B------:R-:W-:Y:S05]  /*30d0*/  BSYNC B1 ;  /* 0x0000000000017941 */ /* 0x000fea0003800000 */
.L_x_77:
[----:B-1----:R-:W-:Y:S01]  /*30e0*/  @!P3 IMAD R11, R46, R23, R10 ;  /* 0x000000172e0bb224 */ /* 0x002fe200078e020a */
[----:B------:R-:W-:Y:S04]  /*30f0*/  BSSY B1, `(.L_x_79) ;  /* 0x0000006000017945 */ /* 0x000fe80003800000 */
[----:B------:R1:W-:Y:S01]  /*3100*/  @!P3 STG.E.U8 desc[UR38][R6.64+0x28], R11 ;  /* 0x0000280b0600b986 */ /* 0x0003e2000c101126 */
[----:B------:R-:W-:Y:S05]  /*3110*/  @P5 BRA `(.L_x_80) ;  /* 0x00000000000c5947 */ /* 0x000fea0003800000 */
[----:B------:R-:W1:Y:S02]  /*3120*/  LDG.E.U8 R160, desc[UR38][R8.64+0x29] ;  /* 0x0000292608a07981 */ /* 0x000e64000c1e1100 */
[----:B-1----:R-:W-:-:S05]  /*3130*/  PRMT R11, R160, 0x8880, RZ ;  /* 0x00008880a00b7816 */ /* 0x002fca00000000ff */
[----:B------:R-:W-:-:S07]  /*3140*/  IMAD R10, R11, R22, RZ ;  /* 0x000000160b0a7224 */ /* 0x000fce00078e02ff */
.L_x_80:
[----:B------:R-:W-:Y:S05]  /*3150*/  BSYNC B1 ;  /* 0x0000000000017941 */ /* 0x000fea0003800000 */
.L_x_79:
[----:B------:R-:W-:Y:S01]  /*3160*/  @!P5 IMAD R47, R47, R23, R10 ;  /* 0x000000172f2fd224 */ /* 0x000fe200078e020a */
[----:B------:R-:W-:Y:S04]  /*3170*/  BSSY B1, `(.L_x_81) ;  /* 0x0000006000017945 */ /* 0x000fe80003800000 */
[----:B------:R0:W-:Y:S01]  /*3180*/  @!P5 STG.E.U8 desc[UR38][R6.64+0x29], R47 ;  /* 0x0000292f0600d986 */ /* 0x0001e2000c101126 */
[----:B------:R-:W-:Y:S05]  /*3190*/  @P6 BRA `(.L_x_82) ;  /* 0x00000000000c6947 */ /* 0x000fea0003800000 */
[----:B------:R-:W1:Y:S02]  /*31a0*/  LDG.E.U8 R160, desc[UR38][R2.64+0x30] ;  /* 0x0000302602a07981 */ /* 0x000e64000c1e1100 */
[----:B-1----:R-:W-:-:S05]  /*31b0*/  PRMT R11, R160, 0x8880, RZ ;  /* 0x00008880a00b7816 */ /* 0x002fca00000000ff */
[----:B------:R-:W-:-:S07]  /*31c0*/  IMAD R10, R11, R22, RZ ;  /* 0x000000160b0a7224 */ /* 0x000fce00078e02ff */
.L_x_82:
[----:B------:R-:W-:Y:S05]  /*31d0*/  BSYNC B1 ;  /* 0x0000000000017941 */ /* 0x000fea0003800000 */
.L_x_81:
[----:B-1----:R-:W-:Y:S01]  /*31e0*/  @!P6 IMAD R11, R48, R23, R10 ;  /* 0x00000017300be224 */ /* 0x002fe200078e020a */
[----:B------:R-:W-:Y:S04]  /*31f0*/  BSSY B1, `(.L_x_83) ;  /* 0x0000006000017945 */ /* 0x000fe80003800000 */
[----:B------:R1:W-:Y:S01]  /*3200*/  @!P6 STG.E.U8 desc[UR38][R4.64+0x30], R11 ;  /* 0x0000300b0400e986 */ /* 0x0003e2000c101126 */
[----:B------:R-:W-:Y:S05]  /*3210*/  @P2 BRA `(.L_x_84) ;  /* 0x00000000000c2947 */ /* 0x000fea0003800000 */
[----:B------:R-:W1:Y:S02]  /*3220*/  LDG.E.U8 R160, desc[UR38][R2.64+0x31] ;  /* 0x0000312602a07981 */ /* 0x000e64000c1e1100 */
[----:B-1----:R-:W-:-:S05]  /*3230*/  PRMT R11, R160, 0x8880, RZ ;  /* 0x00008880a00b7816 */ /* 0x002fca00000000ff */
[----:B------:R-:W-:-:S07]  /*3240*/  IMAD R10, R11, R22, RZ ;  /* 0x000000160b0a7224 */ /* 0x000fce00078e02ff */
.L_x_84:
[----:B------:R-:W-:Y:S05]  /*3250*/  BSYNC B1 ;  /* 0x0000000000017941 */ /* 0x000fea0003800000 */
.L_x_83:
        /* <DEDUP_REMOVED lines=12> */
.L_x_86:
[----:B------:R-:W-:Y:S05]  /*3320*/  BSYNC B1 ;  /* 0x0000000000017941 */ /* 0x000fea0003800000 */
.L_x_85:
[----:B-1----:R-:W-:Y:S01]  /*3330*/  @!P4 IMAD R11, R50, R23, R10 ;  /* 0x00000017320bc224 */ /* 0x002fe200078e020a */
[----:B------:R-:W-:Y:S04]  /*3340*/  BSSY B1, `(.L_x_87) ;  /* 0x0000006000017945 */ /* 0x000fe80003800000 */
[----:B------:R1:W-:Y:S01]  /*3350*/  @!P4 STG.E.U8 desc[UR38][R6.64+0x30], R11 ;  /* 0x0000300b0600c986 */ /* 0x0003e2000c101126 */
[----:B------:R-:W-:Y:S05]  /*3360*/  @P3 BRA `(.L_x_88) ;  /* 0x00000000000c3947 */ /* 0x000fea0003800000 */
[----:B------:R-:W1:Y:S02]  /*3370*/  LDG.E.U8 R160, desc[UR38][R8.64+0x31] ;  /* 0x0000312608a07981 */ /* 0x000e64000c1e1100 */
[----:B-1----:R-:W-:-:S05]  /*3380*/  PRMT R11, R160, 0x8880, RZ ;  /* 0x00008880a00b7816 */ /* 0x002fca00000000ff */
[----:B------:R-:W-:-:S07]  /*3390*/  IMAD R10, R11, R22, RZ ;  /* 0x000000160b0a7224 */ /* 0x000fce00078e02ff */
.L_x_88:
[----:B------:R-:W-:Y:S05]  /*33a0*/  BSYNC B1 ;  /* 0x0000000000017941 */ /* 0x000fea0003800000 */
.L_x_87:
[----:B------:R-:W-:Y:S01]  /*33b0*/  @!P3 IMAD R51, R51, R23, R10 ;  /* 0x000000173333b224 */ /* 0x000fe200078e020a */
[----:B------:R-:W-:Y:S04]  /*33c0*/  BSSY B1, `(.L_x_89) ;  /* 0x0000006000017945 */ /* 0x000fe80003800000 */
[----:B------:R0:W-:Y:S01]  /*33d0*/  @!P3 STG.E.U8 desc[UR38][R6.64+0x31], R51 ;  /* 0x000031330600b986 */ /* 0x0001e2000c101126 */
[----:B------:R-:W-:Y:S05]  /*33e0*/  @P5 BRA `(.L_x_90) ;  /* 0x00000000000c5947 */ /* 0x000fea0003800000 */
[----:B------:R-:W1:Y:S02]  /*33f0*/  LDG.E.U8 R160, desc[UR38][R2.64+0x38] ;  /* 0x0000382602a07981 */ /* 0x000e64000c1e1100 */
[----:B-1----:R-:W-:-:S05]  /*3400*/  PRMT R11, R160, 0x8880, RZ ;  /* 0x00008880a00b7816 */ /* 0x002fca00000000ff */
[----:B------:R-:W-:-:S07]  /*3410*/  IMAD R10, R11, R22, RZ ;  /* 0x000000160b0a7224 */ /* 0x000fce00078e02ff */
.L_x_90:
[----:B------:R-:W-:Y:S05]  /*3420*/  BSYNC B1 ;  /* 0x0000000000017941 */ /* 0x000fea0003800000 */
.L_x_89:
[----:B-1----:R-:W-:Y:S01]  /*3430*/  @!P5 IMAD R11, R52, R23, R10 ;  /* 0x00000017340bd224 */ /* 0x002fe200078e020a */
[----:B------:R-:W-:Y:S04]  /*3440*/  BSSY B1, `(.L_x_91) ;  /* 0x0000006000017945 */ /* 0x000fe80003800000 */
[----:B------:R1:W-:Y:S01]  /*3450*/  @!P5 STG.E.U8 desc[UR38][R4.64+0x38], R11 ;  /* 0x0000380b0400d986 */ /* 0x0003e2000c101126 */
[----:B------:R-:W-:Y:S05]  /*3460*/  @P6 BRA `(.L_x_92) ;  /* 0x00000000000c6947 */ /* 0x000fea0003800000 */
[----:B------:R-:W1:Y:S02]  /*3470*/  LDG.E.U8 R160, desc[UR38][R2.64+0x39] ;  /* 0x0000392602a07981 */ /* 0x000e64000c1e1100 */
[----:B-1----:R-:W-:-:S05]  /*3480*/  PRMT R11, R160, 0x8880, RZ ;  /* 0x00008880a00b7816 */ /* 0x002fca00000000ff */
[----:B------:R-:W-:-:S07]  /*3490*/  IMAD R10, R11, R22, RZ ;  /* 0x000000160b0a7224 */ /* 0x000fce00078e02ff */
.L_x_92:
[----:B------:R-:W-:Y:S05]  /*34a0*/  BSYNC B1 ;  /* 0x0000000000017941 */ /* 0x000fea0003800000 */
.L_x_91:
[----:B------:R-:W-:Y:S01]  /*34b0*/  @!P6 IMAD R53, R53, R23, R10 ;  /* 0x000000173535e224 */ /* 0x000fe200078e020a */
[----:B------:R-:W-:Y:S04]  /*34c0*/  BSSY B1, `(.L_x_93) ;  /* 0x0000006000017945 */ /* 0x000fe80003800000 */
[----:B------:R0:W-:Y:S01]  /*34d0*/  @!P6 STG.E.U8 desc[UR38][R4.64+0x39], R53 ;  /* 0x000039350400e986 */ /* 0x0001e2000c101126 */
[----:B------:R-:W-:Y:S05]  /*34e0*/  @P2 BRA `(.L_x_94) ;  /* 0x00000000000c2947 */ /* 0x000fea0003800000 */
[----:B------:R-:W1:Y:S02]  /*34f0*/  LDG.E.U8 R160, desc[UR38][R8.64+0x38] ;  /* 0x0000382608a07981 */ /* 0x000e64000c1e1100 */
[----:B-1----:R-:W-:-:S05]  /*3500*/  PRMT R11, R160, 0x8880, RZ ;  /* 0x00008880a00b7816 */ /* 0x002fca00000000ff */
[----:B------:R-:W-:-:S07]  /*3510*/  IMAD R10, R11, R22, RZ ;  /* 0x000000160b0a7224 */ /* 0x000fce00078e02ff */
.L_x_94:
[----:B------:R-:W-:Y:S05]  /*3520*/  BSYNC B1 ;  /* 0x0000000000017941 */ /* 0x000fea0003800000 */
.L_x_93:
        /* <DEDUP_REMOVED lines=12> */
.L_x_96:
[----:B------:R-:W-:Y:S05]  /*35f0*/  BSYNC B1 ;  /* 0x0000000000017941 */ /* 0x000fea0003800000 */
.L_x_95:
[----:B------:R-:W-:Y:S01]  /*3600*/  @!P4 IMAD R55, R55, R23, R10 ;  /* 0x000000173737c224 */ /* 0x000fe200078e020a */
[----:B------:R-:W-:Y:S04]  /*3610*/  BSSY B1, `(.L_x_97) ;  /* 0x0000006000017945 */ /* 0x000fe80003800000 */
[----:B------:R0:W-:Y:S01]  /*3620*/  @!P4 STG.E.U8 desc[UR38][R6.64+0x39], R55 ;  /* 0x000039370600c986 */ /* 0x0001e2000c101126 */
[----:B------:R-:W-:Y:S05]  /*3630*/  @P3 BRA `(.L_x_98) ;  /* 0x00000000000c3947 */ /* 0x000fea0003800000 */
[----:B------:R-:W1:Y:S02]  /*3640*/  LDG.E.U8 R160, desc[UR38][R2.64+0x40] ;  /* 0x0000402602a07981 */ /* 0x000e64000c1e1100 */
[----:B-1----:R-:W-:-:S05]  /*3650*/  PRMT R11, R160, 0x8880, RZ ;  /* 0x00008880a00b7816 */ /* 0x002fca00000000ff */
[----:B------:R-:W-:-:S07]  /*3660*/  IMAD R10, R11, R22, RZ ;  /* 0x000000160b0a7224 */ /* 0x000fce00078e02ff */
.L_x_98:
[----:B------:R-:W-:Y:S05]  /*3670*/  BSYNC B1 ;  /* 0x0000000000017941 */ /* 0x000fea0003800000 */
.L_x_97:
[----:B-1----:R-:W-:Y:S01]  /*3680*/  @!P3 IMAD R11, R56, R23, R10 ;  /* 0x00000017380bb224 */ /* 0x002fe200078e020a */
[----:B------:R-:W-:Y:S04]  /*3690*/  BSSY B1, `(.L_x_99) ;  /* 0x0000006000017945 */ /* 0x000fe80003800000 */
[----:B------:R1:W-:Y:S01]  /*36a0*/  @!P3 STG.E.U8 desc[UR38][R4.64+0x40], R11 ;  /* 0x0000400b0400b986 */ /* 0x0003e2000c101126 */
[----:B------:R-:W-:Y:S05]  /*36b0*/  @P5 BRA `(.L_x_100) ;  /* 0x00000000000c5947 */ /* 0x000fea0003800000 */
[----:B------:R-:W1:Y:S02]  /*36c0*/  LDG.E.U8 R160, desc[UR38][R2.64+0x41] ;  /* 0x0000412602a07981 */ /* 0x000e64000c1e1100 */
[----:B-1----:R-:W-:-:S05]  /*36d0*/  PRMT R11, R160, 0x8880, RZ ;  /* 0x00008880a00b7816 */ /* 0x002fca00000000ff */
[----:B------:R-:W-:-:S07]  /*36e0*/  IMAD R10, R11, R22, RZ ;  /* 0x000000160b0a7224 */ /* 0x000fce00078e02ff */
.L_x_100:
[----:B------:R-:W-:Y:S05]  /*36f0*/  BSYNC B1 ;  /* 0x0000000000017941 */ /* 0x000fea0003800000 */
.L_x_99:
[----:B------:R-:W-:Y:S01]  /*3700*/  @!P5 IMAD R57, R57, R23, R10 ;  /* 0x000000173939d224 */ /* 0x000fe200078e020a */
[----:B------:R-:W-:Y:S04]  /*3710*/  BSSY B1, `(.L_x_101) ;  /* 0x0000006000017945 */ /* 0x000fe80003800000 */
[----:B------:R0:W-:Y:S01]  /*3720*/  @!P5 STG.E.U8 desc[UR38][R4.64+0x41], R57 ;  /* 0x000041390400d986 */ /* 0x0001e2000c101126 */
[----:B------:R-:W-:Y:S05]  /*3730*/  @P6 BRA `(.L_x_102) ;  /* 0x00000000000c6947 */ /* 0x000fea0003800000 */
[----:B------:R-:W1:Y:S02]  /*3740*/  LDG.E.U8 R160, desc[UR38][R8.64+0x40] ;  /* 0x0000402608a07981 */ /* 0x000e64000c1e1100 */
[----:B-1----:R-:W-:-:S05]  /*3750*/  PRMT R11, R160, 0x8880, RZ ;  /* 0x00008880a00b7816 */ /* 0x002fca00000000ff */
[----:B------:R-:W-:-:S07]  /*3760*/  IMAD R10, R11, R22, RZ ;  /* 0x000000160b0a7224 */ /* 0x000fce00078e02ff */
.L_x_102:
[----:B------:R-:W-:Y:S05]  /*3770*/  BSYNC B1 ;  /* 0x0000000000017941 */ /* 0x000fea0003800000 */
.L_x_101:
[----:B-1----:R-:W-:Y:S01]  /*3780*/  @!P6 IMAD R11, R58, R23, R10 ;  /* 0x000000173a0be224 */ /* 0x002fe200078e020a */
[----:B------:R-:W-:Y:S04]  /*3790*/  BSSY B1, `(.L_x_103) ;  /* 0x0000006000017945 */ /* 0x000fe80003800000 */
[----:B------:R1:W-:Y:S01]  /*37a0*/  @!P6 STG.E.U8 desc[UR38][R6.64+0x40], R11 ;  /* 0x0000400b0600e986 */ /* 0x0003e2000c101126 */
[----:B------:R-:W-:Y:S05]  /*37b0*/  @P2 BRA `(.L_x_104) ;  /* 0x00000000000c2947 */ /* 0x000fea0003800000 */
[----:B------:R-:W1:Y:S02]  /*37c0*/  LDG.E.U8 R160, desc[UR38][R8.64+0x41] ;  /* 0x0000412608a07981 */ /* 0x000e64000c1e1100 */
[----:B-1----:R-:W-:-:S05]  /*37d0*/  PRMT R11, R160, 0x8880, RZ ;  /* 0x00008880a00b7816 */ /* 0x002fca00000000ff */
[----:B------:R-:W-:-:S07]  /*37e0*/  IMAD R10, R11, R22, RZ ;  /* 0x000000160b0a7224 */ /* 0x000fce00078e02ff */
.L_x_104:
[----:B------:R-:W-:Y:S05]  /*37f0*/  BSYNC B1 ;  /* 0x0000000000017941 */ /* 0x000fea0003800000 */
.L_x_103:
        /* <DEDUP_REMOVED lines=12> */
.L_x_106:
[----:B------:R-:W-:Y:S05]  /*38c0*/  BSYNC B1 ;  /* 0x0000000000017941 */ /* 0x000fea0003800000 */
.L_x_105:
[----:B-1----:R-:W-:Y:S01]  /*38d0*/  @!P4 IMAD R11, R60, R23, R10 ;  /* 0x000000173c0bc224 */ /* 0x002fe200078e020a */
[----:B------:R-:W-:Y:S04]  /*38e0*/  BSSY B1, `(.L_x_107) ;  /* 0x0000006000017945 */ /* 0x000fe80003800000 */
[----:B------:R1:W-:Y:S01]  /*38f0*/  @!P4 STG.E.U8 desc[UR38][R4.64+0x48], R11 ;  /* 0x0000480b0400c986 */ /* 0x0003e2000c101126 */
[----:B------:R-:W-:Y:S05]  /*3900*/  @P3 BRA `(.L_x_108) ;  /* 0x00000000000c3947 */ /* 0x000fea0003800000 */
[----:B------:R-:W1:Y:S02]  /*3910*/  LDG.E.U8 R160, desc[UR38][R2.64+0x49] ;  /* 0x0000492602a07981 */ /* 0x000e64000c1e1100 */
[----:B-1----:R-:W-:-:S05]  /*3920*/  PRMT R11, R160, 0x8880, RZ ;  /* 0x00008880a00b7816 */ /* 0x002fca00000000ff */
[----:B------:R-:W-:-:S07]  /*3930*/  IMAD R10, R11, R22, RZ ;  /* 0x000000160b0a7224 */ /* 0x000fce00078e02ff */
.L_x_108:
[----:B------:R-:W-:Y:S05]  /*3940*/  BSYNC B1 ;  /* 0x0000000000017941 */ /* 0x000fea0003800000 */
.L_x_107:
[----:B------:R-:W-:Y:S01]  /*3950*/  @!P3 IMAD R61, R61, R23, R10 ;  /* 0x000000173d3db224 */ /* 0x000fe200078e020a */
[----:B------:R-:W-:Y:S04]  /*3960*/  BSSY B1, `(.L_x_109) ;  /* 0x0000006000017945 */ /* 0x000fe80003800000 */
[----:B------:R0:W-:Y:S01]  /*3970*/  @!P3 STG.E.U8 desc[UR38][R4.64+0x49], R61 ;  /* 0x0000493d0400b986 */ /* 0x0001e2000c101126 */
[----:B------:R-:W-:Y:S05]  /*3980*/  @P5 BRA `(.L_x_110) ;  /* 0x00000000000c5947 */ /* 0x000fea0003800000 */
[----:B------:R-:W1:Y:S02]  /*3990*/  LDG.E.U8 R160, desc[UR38][R8.64+0x48] ;  /* 0x0000482608a07981 */ /* 0x000e64000c1e1100 */
[----:B-1----:R-:W-:-:S05]  /*39a0*/  PRMT R11, R160, 0x8880, RZ ;  /* 0x00008880a00b7816 */ /* 0x002fca00000000ff */
[----:B------:R-:W-:-:S07]  /*39b0*/  IMAD R10, R11, R22, RZ ;  /* 0x000000160b0a7224 */ /* 0x000fce00078e02ff */
.L_x_110:
[----:B------:R-:W-:Y:S05]  /*39c0*/  BSYNC B1 ;  /* 0x0000000000017941 */ /* 0x000fea0003800000 */
.L_x_109:
[----:B-1----:R-:W-:Y:S01]  /*39d0*/  @!P5 IMAD R11, R62, R23, R10 ;  /* 0x000000173e0bd224 */ /* 0x002fe200078e020a */
[----:B------:R-:W-:Y:S04]  /*39e0*/  BSSY B1, `(.L_x_111) ;  /* 0x0000006000017945 */ /* 0x000fe80003800000 */
[----:B------:R1:W-:Y:S01]  /*39f0*/  @!P5 STG.E.U8 desc[UR38][R6.64+0x48], R11 ;  /* 0x0000480b0600d986 */ /* 0x0003e2000c101126 */
[----:B------:R-:W-:Y:S05]  /*3a00*/  @P6 BRA `(.L_x_112) ;  /* 0x00000000000c6947 */ /* 0x000fea0003800000 */
[----:B------:R-:W1:Y:S02]  /*3a10*/  LDG.E.U8 R160, desc[UR38][R8.64+0x49] ;  /* 0x0000492608a07981 */ /* 0x000e64000c1e1100 */
[----:B-1----:R-:W-:-:S05]  /*3a20*/  PRMT R11, R160, 0x8880, RZ ;  /* 0x00008880a00b7816 */ /* 0x002fca00000000ff */
[----:B------:R-:W-:-:S07]  /*3a30*/  IMAD R10, R11, R22, RZ ;  /* 0x000000160b0a7224 */ /* 0x000fce00078e02ff */
.L_x_112:
[----:B------:R-:W-:Y:S05]  /*3a40*/  BSYNC B1 ;  /* 0x0000000000017941 */ /* 0x000fea0003800000 */
.L_x_111:
[----:B------:R-:W-:Y:S01]  /*3a50*/  @!P6 IMAD R63, R63, R23, R10 ;  /* 0x000000173f3fe224 */ /* 0x000fe200078e020a */
[----:B------:R-:W-:Y:S04]  /*3a60*/  BSSY B1, `(.L_x_113) ;  /* 0x0000006000017945 */ /* 0x000fe80003800000 */
[----:B------:R0:W-:Y:S01]  /*3a70*/  @!P6 STG.E.U8 desc[UR38][R6.64+0x49], R63 ;  /* 0x0000493f0600e986 */ /* 0x0001e2000c101126 */
[----:B------:R-:W-:Y:S05]  /*3a80*/  @P2 BRA `(.L_x_114) ;  /* 0x00000000000c2947 */ /* 0x000fea0003800000 */
[----:B------:R-:W1:Y:S02]  /*3a90*/  LDG.E.U8 R160, desc[UR38][R2.64+0x50] ;  /* 0x0000502602a07981 */ /* 0x000e64000c1e1100 */
[----:B-1----:R-:W-:-:S05]  /*3aa0*/  PRMT R11, R160, 0x8880, RZ ;  /* 0x00008880a00b7816 */ /* 0x002fca00000000ff */
[----:B------:R-:W-:-:S07]  /*3ab0*/  IMAD R10, R11, R22, RZ ;  /* 0x000000160b0a7224 */ /* 0x000fce00078e02ff */
.L_x_114:
[----:B------:R-:W-:Y:S05]  /*3ac0*/  BSYNC B1 ;  /* 0x0000000000017941 */ /* 0x000fea0003800000 */
.L_x_113:
        /* <DEDUP_REMOVED lines=12> */
.L_x_116:
[----:B------:R-:W-:Y:S05]  /*3b90*/  BSYNC B1 ;  /* 0x0000000000017941 */ /* 0x000fea0003800000 */
.L_x_115:
[----:B------:R-:W-:Y:S01]  /*3ba0*/  @!P4 IMAD R65, R65, R23, R10 ;  /* 0x000000174141c224 */ /* 0x000fe200078e020a */
[----:B------:R-:W-:Y:S04]  /*3bb0*/  BSSY B1, `(.L_x_117) ;  /* 0x0000006000017945 */ /* 0x000fe80003800000 */
[----:B------:R0:W-:Y:S01]  /*3bc0*/  @!P4 STG.E.U8 desc[UR38][R4.64+0x51], R65 ;  /* 0x000051410400c986 */ /* 0x0001e2000c101126 */
[----:B------:R-:W-:Y:S05]  /*3bd0*/  @P3 BRA `(.L_x_118) ;  /* 0x00000000000c3947 */ /* 0x000fea0003800000 */
[----:B------:R-:W1:Y:S02]  /*3be0*/  LDG.E.U8 R160, desc[UR38][R8.64+0x50] ;  /* 0x0000502608a07981 */ /* 0x000e64000c1e1100 */
[----:B-1----:R-:W-:-:S05]  /*3bf0*/  PRMT R11, R160, 0x8880, RZ ;  /* 0x00008880a00b7816 */ /* 0x002fca00000000ff */
[----:B------:R-:W-:-:S07]  /*3c00*/  IMAD R10, R11, R22, RZ ;  /* 0x000000160b0a7224 */ /* 0x000fce00078e02ff */
.L_x_118:
[----:B------:R-:W-:Y:S05]  /*3c10*/  BSYNC B1 ;  /* 0x0000000000017941 */ /* 0x000fea0003800000 */
.L_x_117:
[----:B-1----:R-:W-:Y:S01]  /*3c20*/  @!P3 IMAD R11, R66, R23, R10 ;  /* 0x00000017420bb224 */ /* 0x002fe200078e020a */
[----:B------:R-:W-:Y:S04]  /*3c30*/  BSSY B1, `(.L_x_119) ;  /* 0x0000006000017945 */ /* 0x000fe80003800000 */
[----:B------:R1:W-:Y:S01]  /*3c40*/  @!P3 STG.E.U8 desc[UR38][R6.64+0x50], R11 ;  /* 0x0000500b0600b986 */ /* 0x0003e2000c101126 */
[----:B------:R-:W-:Y:S05]  /*3c50*/  @P5 BRA `(.L_x_120) ;  /* 0x00000000000c5947 */ /* 0x000fea0003800000 */
[----:B------:R-:W1:Y:S02]  /*3c60*/  LDG.E.U8 R160, desc[UR38][R8.64+0x51] ;  /* 0x0000512608a07981 */ /* 0x000e64000c1e1100 */
[----:B-1----:R-:W-:-:S05]  /*3c70*/  PRMT R11, R160, 0x8880, RZ ;  /* 0x00008880a00b7816 */ /* 0x002fca00000000ff */
[----:B------:R-:W-:-:S07]  /*3c80*/  IMAD R10, R11, R22, RZ ;  /* 0x000000160b0a7224 */ /* 0x000fce00078e02ff */
.L_x_120:
[----:B------:R-:W-:Y:S05]  /*3c90*/  BSYNC B1 ;  /* 0x0000000000017941 */ /* 0x000fea0003800000 */
.L_x_119:
[----:B------:R-:W-:Y:S01]  /*3ca0*/  @!P5 IMAD R67, R67, R23, R10 ;  /* 0x000000174343d224 */ /* 0x000fe200078e020a */
[----:B------:R-:W-:Y:S04]  /*3cb0*/  BSSY B1, `(.L_x_121) ;  /* 0x0000006000017945 */ /* 0x000fe80003800000 */
[----:B------:R0:W-:Y:S01]  /*3cc0*/  @!P5 STG.E.U8 desc[UR38][R6.64+0x51], R67 ;  /* 0x000051430600d986 */ /* 0x0001e2000c101126 */
[----:B------:R-:W-:Y:S05]  /*3cd0*/  @P6 BRA `(.L_x_122) ;  /* 0x00000000000c6947 */ /* 0x000fea0003800000 */
[----:B------:R-:W1:Y:S02]  /*3ce0*/  LDG.E.U8 R160, desc[UR38][R2.64+0x58] ;  /* 0x0000582602a07981 */ /* 0x000e64000c1e1100 */
[----:B-1----:R-:W-:-:S05]  /*3cf0*/  PRMT R11, R160, 0x8880, RZ ;  /* 0x00008880a00b7816 */ /* 0x002fca00000000ff */
[----:B------:R-:W-:-:S07]  /*3d00*/  IMAD R10, R11, R22, RZ ;  /* 0x000000160b0a7224 */ /* 0x000fce00078e02ff */
.L_x_122:
[----:B------:R-:W-:Y:S05]  /*3d10*/  BSYNC B1 ;  /* 0x0000000000017941 */ /* 0x000fea0003800000 */
.L_x_121:
[----:B-1----:R-:W-:Y:S01]  /*3d20*/  @!P6 IMAD R11, R68, R23, R10 ;  /* 0x00000017440be224 */ /* 0x002fe200078e020a */
[----:B------:R-:W-:Y:S04]  /*3d30*/  BSSY B1, `(.L_x_123) ;  /* 0x0000006000017945 */ /* 0x000fe80003800000 */
[----:B------:R1:W-:Y:S01]  /*3d40*/  @!P6 STG.E.U8 desc[UR38][R4.64+0x58], R11 ;  /* 0x0000580b0400e986 */ /* 0x0003e2000c101126 */
[----:B------:R-:W-:Y:S05]  /*3d50*/  @P2 BRA `(.L_x_124) ;  /* 0x00000000000c2947 */ /* 0x000fea0003800000 */
[----:B------:R-:W1:Y:S02]  /*3d60*/  LDG.E.U8 R160, desc[UR38][R2.64+0x59] ;  /* 0x0000592602a07981 */ /* 0x000e64000c1e1100 */
[----:B-1----:R-:W-:-:S05]  /*3d70*/  PRMT R11, R160, 0x8880, RZ ;  /* 0x00008880a00b7816 */ /* 0x002fca00000000ff */
[----:B------:R-:W-:-:S07]  /*3d80*/  IMAD R10, R11, R22, RZ ;  /* 0x000000160b0a7224 */ /* 0x000fce00078e02ff */
.L_x_124:
[----:B------:R-:W-:Y:S05]  /*3d90*/  BSYNC B1 ;  /* 0x0000000000017941 */ /* 0x000fea0003800000 */
.L_x_123:
        /* <DEDUP_REMOVED lines=12> */
.L_x_126:
[----:B------:R-:W-:Y:S05]  /*3e60*/  BSYNC B1 ;  /* 0x0000000000017941 */ /* 0x000fea0003800000 */
.L_x_125:
[----:B-1----:R-:W-:Y:S01]  /*3e70*/  @!P4 IMAD R11, R70, R23, R10 ;  /* 0x00000017460bc224 */ /* 0x002fe200078e020a */
[----:B------:R-:W-:Y:S04]  /*3e80*/  BSSY B1, `(.L_x_127) ;  /* 0x0000006000017945 */ /* 0x000fe80003800000 */
[----:B------:R1:W-:Y:S01]  /*3e90*/  @!P4 STG.E.U8 desc[UR38][R6.64+0x58], R11 ;  /* 0x0000580b0600c986 */ /* 0x0003e2000c101126 */
[----:B------:R-:W-:Y:S05]  /*3ea0*/  @P3 BRA `(.L_x_128) ;  /* 0x00000000000c3947 */ /* 0x000fea0003800000 */
[----:B------:R-:W1:Y:S02]  /*3eb0*/  LDG.E.U8 R160, desc[UR38][R8.64+0x59] ;  /* 0x0000592608a07981 */ /* 0x000e64000c1e1100 */
[----:B-1----:R-:W-:-:S05]  /*3ec0*/  PRMT R11, R160, 0x8880, RZ ;  /* 0x00008880a00b7816 */ /* 0x002fca00000000ff */
[----:B------:R-:W-:-:S07]  /*3ed0*/  IMAD R10, R11, R22, RZ ;  /* 0x000000160b0a7224 */ /* 0x000fce00078e02ff */
.L_x_128:
[----:B------:R-:W-:Y:S05]  /*3ee0*/  BSYNC B1 ;  /* 0x0000000000017941 */ /* 0x000fea0003800000 */
.L_x_127:
[----:B------:R-:W-:Y:S01]  /*3ef0*/  @!P3 IMAD R71, R71, R23, R10 ;  /* 0x000000174747b224 */ /* 0x000fe200078e020a */
[----:B------:R-:W-:Y:S04]  /*3f00*/  BSSY B1, `(.L_x_129) ;  /* 0x0000006000017945 */ /* 0x000fe80003800000 */
[----:B------:R0:W-:Y:S01]  /*3f10*/  @!P3 STG.E.U8 desc[UR38][R6.64+0x59], R71 ;  /* 0x000059470600b986 */ /* 0x0001e2000c101126 */
[----:B------:R-:W-:Y:S05]  /*3f20*/  @P5 BRA `(.L_x_130) ;  /* 0x00000000000c5947 */ /* 0x000fea0003800000 */
[----:B------:R-:W1:Y:S02]  /*3f30*/  LDG.E.U8 R160, desc[UR38][R2.64+0x60] ;  /* 0x0000602602a07981 */ /* 0x000e64000c1e1100 */
[----:B-1----:R-:W-:-:S05]  /*3f40*/  PRMT R11, R160, 0x8880, RZ ;  /* 0x00008880a00b7816 */ /* 0x002fca00000000ff */
[----:B------:R-:W-:-:S07]  /*3f50*/  IMAD R10, R11, R22, RZ ;  /* 0x000000160b0a7224 */ /* 0x000fce00078e02ff */
.L_x_130:
[----:B------:R-:W-:Y:S05]  /*3f60*/  BSYNC B1 ;  /* 0x0000000000017941 */ /* 0x000fea0003800000 */
.L_x_129:
[----:B-1----:R-:W-:Y:S01]  /*3f70*/  @!P5 IMAD R11, R72, R23, R10 ;  /* 0x00000017480bd224 */ /* 0x002fe200078e020a */
[----:B------:R-:W-:Y:S04]  /*3f80*/  BSSY B1, `(.L_x_131) ;  /* 0x0000006000017945 */ /* 0x000fe80003800000 */
[----:B------:R1:W-:Y:S01]  /*3f90*/  @!P5 STG.E.U8 desc[UR38][R4.64+0x60], R11 ;  /* 0x0000600b0400d986 */ /* 0x0003e2000c101126 */
[----:B------:R-:W-:Y:S05]  /*3fa0*/  @P6 BRA `(.L_x_132) ;  /* 0x00000000000c6947 */ /* 0x000fea0003800000 */
[----:B------:R-:W1:Y:S02]  /*3fb0*/  LDG.E.U8 R160, desc[UR38][R2.64+0x61] ;  /* 0x0000612602a07981 */ /* 0x000e64000c1e1100 */
[----:B-1----:R-:W-:-:S05]  /*3fc0*/  PRMT R11, R160, 0x8880, RZ ;  /* 0x00008880a00b7816 */ /* 0x002fca00000000ff */
[----:B------:R-:W-:-:S07]  /*3fd0*/  IMAD R10, R11, R22, RZ ;  /* 0x000000160b0a7224 */ /* 0x000fce00078e02ff */
.L_x_132:
[----:B------:R-:W-:Y:S05]  /*3fe0*/  BSYNC B1 ;  /* 0x0000000000017941 */ /* 0x000fea0003800000 */
.L_x_131:
[----:B------:R-:W-:Y:S01]  /*3ff0*/  @!P6 IMAD R73, R73, R23, R10 ;  /* 0x000000174949e224 */ /* 0x000fe200078e020a */
[----:B------:R-:W-:Y:S04]  /*4000*/  BSSY B1, `(.L_x_133) ;  /* 0x0000006000017945 */ /* 0x000fe80003800000 */
[----:B------:R0:W-:Y:S01]  /*4010*/  @!P6 STG.E.U8 desc[UR38][R4.64+0x61], R73 ;  /* 0x000061490400e986 */ /* 0x0001e2000c101126 */
[----:B------:R-:W-:Y:S05]  /*4020*/  @P2 BRA `(.L_x_134) ;  /* 0x00000000000c2947 */ /* 0x000fea0003800000 */
[----:B------:R-:W1:Y:S02]  /*4030*/  LDG.E.U8 R160, desc[UR38][R8.64+0x60] ;  /* 0x0000602608a07981 */ /* 0x000e64000c1e1100 */
[----:B-1----:R-:W-:-:S05]  /*4040*/  PRMT R11, R160, 0x8880, RZ ;  /* 0x00008880a00b7816 */ /* 0x002fca00000000ff */
[----:B------:R-:W-:-:S07]  /*4050*/  IMAD R10, R11, R22, RZ ;  /* 0x000000160b0a7224 */ /* 0x000fce00078e02ff */
.L_x_134:
[----:B------:R-:W-:Y:S05]  /*4060*/  BSYNC B1 ;  /* 0x0000000000017941 */ /* 0x000fea0003800000 */
.L_x_133:
        /* <DEDUP_REMOVED lines=12> */
.L_x_136:
[----:B------:R-:W-:Y:S05]  /*4130*/  BSYNC B1 ;  /* 0x0000000000017941 */ /* 0x000fea0003800000 */
.L_x_135:
[----:B------:R-:W-:Y:S01]  /*4140*/  @!P4 IMAD R75, R75, R23, R10 ;  /* 0x000000174b4bc224 */ /* 0x000fe200078e020a */
[----:B------:R-:W-:Y:S04]  /*4150*/  BSSY B1, `(.L_x_137) ;  /* 0x0000006000017945 */ /* 0x000fe80003800000 */
[----:B------:R0:W-:Y:S01]  /*4160*/  @!P4 STG.E.U8 desc[UR38][R6.64+0x61], R75 ;  /* 0x0000614b0600c986 */ /* 0x0001e2000c101126 */
[----:B------:R-:W-:Y:S05]  /*4170*/  @P3 BRA `(.L_x_138) ;  /* 0x00000000000c3947 */ /* 0x000fea0003800000 */
[----:B------:R-:W1:Y:S02]  /*4180*/  LDG.E.U8 R160, desc[UR38][R2.64+0x68] ;  /* 0x0000682602a07981 */ /* 0x000e64000c1e1100 */
[----:B-1----:R-:W-:-:S05]  /*4190*/  PRMT R11, R160, 0x8880, RZ ;  /* 0x00008880a00b7816 */ /* 0x002fca00000000ff */
[----:B------:R-:W-:-:S07]  /*41a0*/  IMAD R10, R11, R22, RZ ;  /* 0x000000160b0a7224 */ /* 0x000fce00078e02ff */
.L_x_138:
[----:B------:R-:W-:Y:S05]  /*41b0*/  BSYNC B1 ;  /* 0x0000000000017941 */ /* 0x000fea0003800000 */
.L_x_137:
[----:B-1----:R-:W-:Y:S01]  /*41c0*/  @!P3 IMAD R11, R76, R23, R10 ;  /* 0x000000174c0bb224 */ /* 0x002fe200078e020a */
[----:B------:R-:W-:Y:S04]  /*41d0*/  BSSY B1, `(.L_x_139) ;  /* 0x0000006000017945 */ /* 0x000fe80003800000 */
[----:B------:R1:W-:Y:S01]  /*41e0*/  @!P3 STG.E.U8 desc[UR38][R4.64+0x68], R11 ;  /* 0x0000680b0400b986 */ /* 0x0003e2000c101126 */
[----:B------:R-:W-:Y:S05]  /*41f0*/  @P5 BRA `(.L_x_140) ;  /* 0x00000000000c5947 */ /* 0x000fea0003800000 */
[----:B------:R-:W1:Y:S02]  /*4200*/  LDG.E.U8 R160, desc[UR38][R2.64+0x69] ;  /* 0x0000692602a07981 */ /* 0x000e64000c1e1100 */
[----:B-1----:R-:W-:-:S05]  /*4210*/  PRMT R11, R160, 0x8880, RZ ;  /* 0x00008880a00b7816 */ /* 0x002fca00000000ff */
[----:B------:R-:W-:-:S07]  /*4220*/  IMAD R10, R11, R22, RZ ;  /* 0x000000160b0a7224 */ /* 0x000fce00078e02ff */
.L_x_140:
[----:B------:R-:W-:Y:S05]  /*4230*/  BSYNC B1 ;  /* 0x0000000000017941 */ /* 0x000fea0003800000 */
.L_x_139:
[----:B------:R-:W-:Y:S01]  /*4240*/  @!P5 IMAD R77, R77, R23, R10 ;  /* 0x000000174d4dd224 */ /* 0x000fe200078e020a */
[----:B------:R-:W-:Y:S04]  /*4250*/  BSSY B1, `(.L_x_141) ;  /* 0x0000006000017945 */ /* 0x000fe80003800000 */
[----:B------:R0:W-:Y:S01]  /*4260*/  @!P5 STG.E.U8 desc[UR38][R4.64+0x69], R77 ;  /* 0x0000694d0400d986 */ /* 0x0001e2000c101126 */
[----:B------:R-:W-:Y:S05]  /*4270*/  @P6 BRA `(.L_x_142) ;  /* 0x00000000000c6947 */ /* 0x000fea0003800000 */
[----:B------:R-:W1:Y:S02]  /*4280*/  LDG.E.U8 R160, desc[UR38][R8.64+0x68] ;  /* 0x0000682608a07981 */ /* 0x000e64000c1e1100 */
[----:B-1----:R-:W-:-:S05]  /*4290*/  PRMT R11, R160, 0x8880, RZ ;  /* 0x00008880a00b7816 */ /* 0x002fca00000000ff */
[----:B------:R-:W-:-:S07]  /*42a0*/  IMAD R10, R11, R22, RZ ;  /* 0x000000160b0a7224 */ /* 0x000fce00078e02ff */
.L_x_142:
[----:B------:R-:W-:Y:S05]  /*42b0*/  BSYNC B1 ;  /* 0x0000000000017941 */ /* 0x000fea0003800000 */
.L_x_141:
[----:B-1----:R-:W-:Y:S01]  /*42c0*/  @!P6 IMAD R11, R78, R23, R10 ;  /* 0x000000174e0be224 */ /* 0x002fe200078e020a */
[----:B------:R-:W-:Y:S04]  /*42d0*/  BSSY B1, `(.L_x_143) ;  /* 0x0000006000017945 */ /* 0x000fe80003800000 */
[----:B------:R1:W-:Y:S01]  /*42e0*/  @!P6 STG.E.U8 desc[UR38][R6.64+0x68], R11 ;  /* 0x0000680b0600e986 */ /* 0x0003e2000c101126 */
[----:B------:R-:W-:Y:S05]  /*42f0*/  @P2 BRA `(.L_x_144) ;  /* 0x00000000000c2947 */ /* 0x000fea0003800000 */
[----:B------:R-:W1:Y:S02]  /*4300*/  LDG.E.U8 R160, desc[UR38][R8.64+0x69] ;  /* 0x0000692608a07981 */ /* 0x000e64000c1e1100 */
[----:B-1----:R-:W-:-:S05]  /*4310*/  PRMT R11, R160, 0x8880, RZ ;  /* 0x00008880a00b7816 */ /* 0x002fca00000000ff */
[----:B------:R-:W-:-:S07]  /*4320*/  IMAD R10, R11, R22, RZ ;  /* 0x000000160b0a7224 */ /* 0x000fce00078e02ff */
.L_x_144:
[----:B------:R-:W-:Y:S05]  /*4330*/  BSYNC B1 ;  /* 0x0000000000017941 */ /* 0x000fea0003800000 */
.L_x_143:
        /* <DEDUP_REMOVED lines=12> */
.L_x_146:
[----:B------:R-:W-:Y:S05]  /*4400*/  BSYNC B1 ;  /* 0x0000000000017941 */ /* 0x000fea0003800000 */
.L_x_145:
[----:B-1----:R-:W-:Y:S01]  /*4410*/  @!P4 IMAD R11, R80, R23, R10 ;  /* 0x00000017500bc224 */ /* 0x002fe200078e020a */
[----:B------:R-:W-:Y:S04]  /*4420*/  BSSY B1, `(.L_x_147) ;  /* 0x0000006000017945 */ /* 0x000fe80003800000 */
[----:B------:R1:W-:Y:S01]  /*4430*/  @!P4 STG.E.U8 desc[UR38][R4.64+0x70], R11 ;  /* 0x0000700b0400c986 */ /* 0x0003e2000c101126 */
[----:B------:R-:W-:Y:S05]  /*4440*/  @P3 BRA `(.L_x_148) ;  /* 0x00000000000c3947 */ /* 0x000fea0003800000 */
[----:B------:R-:W1:Y:S02]  /*4450*/  LDG.E.U8 R160, desc[UR38][R2.64+0x71] ;  /* 0x0000712602a07981 */ /* 0x000e64000c1e1100 */
[----:B-1----:R-:W-:-:S05]  /*4460*/  PRMT R11, R160, 0x8880, RZ ;  /* 0x00008880a00b7816 */ /* 0x002fca00000000ff */
[----:B------:R-:W-:-:S07]  /*4470*/  IMAD R10, R11, R22, RZ ;  /* 0x000000160b0a7224 */ /* 0x000fce00078e02ff */
.L_x_148:
[----:B------:R-:W-:Y:S05]  /*4480*/  BSYNC B1 ;  /* 0x0000000000017941 */ /* 0x000fea0003800000 */
.L_x_147:
[----:B------:R-:W-:Y:S01]  /*4490*/  @!P3 IMAD R81, R81, R23, R10 ;  /* 0x000000175151b224 */ /* 0x000fe200078e020a */
[----:B------:R-:W-:Y:S04]  /*44a0*/  BSSY B1, `(.L_x_149) ;  /* 0x0000006000017945 */ /* 0x000fe80003800000 */
[----:B------:R0:W-:Y:S01]  /*44b0*/  @!P3 STG.E.U8 desc[UR38][R4.64+0x71], R81 ;  /* 0x000071510400b986 */ /* 0x0001e2000c101126 */
[----:B------:R-:W-:Y:S05]  /*44c0*/  @P5 BRA `(.L_x_150) ;  /* 0x00000000000c5947 */ /* 0x000fea0003800000 */
[----:B------:R-:W1:Y:S02]  /*44d0*/  LDG.E.U8 R160, desc[UR38][R8.64+0x70] ;  /* 0x0000702608a07981 */ /* 0x000e64000c1e1100 */
[----:B-1----:R-:W-:-:S05]  /*44e0*/  PRMT R11, R160, 0x8880, RZ ;  /* 0x00008880a00b7816 */ /* 0x002fca00000000ff */
[----:B------:R-:W-:-:S07]  /*44f0*/  IMAD R10, R11, R22, RZ ;  /* 0x000000160b0a7224 */ /* 0x000fce00078e02ff */
.L_x_150:
[----:B------:R-:W-:Y:S05]  /*4500*/  BSYNC B1 ;  /* 0x0000000000017941 */ /* 0x000fea0003800000 */
.L_x_149:
[----:B-1----:R-:W-:Y:S01]  /*4510*/  @!P5 IMAD R11, R82, R23, R10 ;  /* 0x00000017520bd224 */ /* 0x002fe200078e020a */
[----:B------:R-:W-:Y:S04]  /*4520*/  BSSY B1, `(.L_x_151) ;  /* 0x0000006000017945 */ /* 0x000fe80003800000 */
[----:B------:R1:W-:Y:S01]  /*4530*/  @!P5 STG.E.U8 desc[UR38][R6.64+0x70], R11 ;  /* 0x0000700b0600d986 */ /* 0x0003e2000c101126 */
[----:B------:R-:W-:Y:S05]  /*4540*/  @P6 BRA `(.L_x_152) ;  /* 0x00000000000c6947 */ /* 0x000fea0003800000 */
[----:B------:R-:W1:Y:S02]  /*4550*/  LDG.E.U8 R160, desc[UR38][R8.64+0x71] ;  /* 0x0000712608a07981 */ /* 0x000e64000c1e1100 */
[----:B-1----:R-:W-:-:S05]  /*4560*/  PRMT R11, R160, 0x8880, RZ ;  /* 0x00008880a00b7816 */ /* 0x002fca00000000ff */
[----:B------:R-:W-:-:S07]  /*4570*/  IMAD R10, R11, R22, RZ ;  /* 0x000000160b0a7224 */ /* 0x000fce00078e02ff */
.L_x_152:
[----:B------:R-:W-:Y:S05]  /*4580*/  BSYNC B1 ;  /* 0x0000000000017941 */ /* 0x000fea0003800000 */
.L_x_151:
[----:B------:R-:W-:Y:S01]  /*4590*/  @!P6 IMAD R83, R83, R23, R10 ;  /* 0x000000175353e224 */ /* 0x000fe200078e020a */
[----:B------:R-:W-:Y:S04]  /*45a0*/  BSSY B1, `(.L_x_153) ;  /* 0x0000006000017945 */ /* 0x000fe80003800000 */
[----:B------:R0:W-:Y:S01]  /*45b0*/  @!P6 STG.E.U8 desc[UR38][R6.64+0x71], R83 ;  /* 0x000071530600e986 */ /* 0x0001e2000c101126 */
[----:B------:R-:W-:Y:S05]  /*45c0*/  @P2 BRA `(.L_x_154) ;  /* 0x00000000000c2947 */ /* 0x000fea0003800000 */
[----:B------:R-:W1:Y:S02]  /*45d0*/  LDG.E.U8 R160, desc[UR38][R2.64+0x78] ;  /* 0x0000782602a07981 */ /* 0x000e64000c1e1100 */
[----:B-1----:R-:W-:-:S05]  /*45e0*/  PRMT R11, R160, 0x8880, RZ ;  /* 0x00008880a00b7816 */ /* 0x002fca00000000ff */
[----:B------:R-:W-:-:S07]  /*45f0*/  IMAD R10, R11, R22, RZ ;  /* 0x000000160b0a7224 */ /* 0x000fce00078e02ff */
.L_x_154:
[----:B------:R-:W-:Y:S05]  /*4600*/  BSYNC B1 ;  /* 0x0000000000017941 */ /* 0x000fea0003800000 */
.L_x_153:
        /* <DEDUP_REMOVED lines=12> */
.L_x_156:
[----:B------:R-:W-:Y:S05]  /*46d0*/  BSYNC B1 ;  /* 0x0000000000017941 */ /* 0x000fea0003800000 */
.L_x_155:
[----:B------:R-:W-:Y:S01]  /*46e0*/  @!P4 IMAD R85, R85, R23, R10 ;  /* 0x000000175555c224 */ /* 0x000fe200078e020a */
[----:B------:R-:W-:Y:S04]  /*46f0*/  BSSY B1, `(.L_x_157) ;  /* 0x0000006000017945 */ /* 0x000fe80003800000 */
[----:B------:R0:W-:Y:S01]  /*4700*/  @!P4 STG.E.U8 desc[UR38][R4.64+0x79], R85 ;  /* 0x000079550400c986 */ /* 0x0001e2000c101126 */
[----:B------:R-:W-:Y:S05]  /*4710*/  @P3 BRA `(.L_x_158) ;  /* 0x00000000000c3947 */ /* 0x000fea0003800000 */
[----:B------:R-:W1:Y:S02]  /*4720*/  LDG.E.U8 R160, desc[UR38][R8.64+0x78] ;  /* 0x0000782608a07981 */ /* 0x000e64000c1e1100 */
[----:B-1----:R-:W-:-:S05]  /*4730*/  PRMT R11, R160, 0x8880, RZ ;  /* 0x00008880a00b7816 */ /* 0x002fca00000000ff */
[----:B------:R-:W-:-:S07]  /*4740*/  IMAD R10, R11, R22, RZ ;  /* 0x000000160b0a7224 */ /* 0x000fce00078e02ff */
.L_x_158:
[----:B------:R-:W-:Y:S05]  /*4750*/  BSYNC B1 ;  /* 0x0000000000017941 */ /* 0x000fea0003800000 */
.L_x_157:
[----:B-1----:R-:W-:Y:S01]  /*4760*/  @!P3 IMAD R11, R86, R23, R10 ;  /* 0x00000017560bb224 */ /* 0x002fe200078e020a */
[----:B------:R-:W-:Y:S04]  /*4770*/  BSSY B1, `(.L_x_159) ;  /* 0x0000006000017945 */ /* 0x000fe80003800000 */
[----:B------:R1:W-:Y:S01]  /*4780*/  @!P3 STG.E.U8 desc[UR38][R6.64+0x78], R11 ;  /* 0x0000780b0600b986 */ /* 0x0003e2000c101126 */
[----:B------:R-:W-:Y:S05]  /*4790*/  @P5 BRA `(.L_x_160) ;  /* 0x00000000000c5947 */ /* 0x000fea0003800000 */
[----:B------:R-:W1:Y:S02]  /*47a0*/  LDG.E.U8 R160, desc[UR38][R8.64+0x79] ;  /* 0x0000792608a07981 */ /* 0x000e64000c1e1100 */
[----:B-1----:R-:W-:-:S05]  /*47b0*/  PRMT R11, R160, 0x8880, RZ ;  /* 0x00008880a00b7816 */ /* 0x002fca00000000ff */
[----:B------:R-:W-:-:S07]  /*47c0*/  IMAD R10, R11, R22, RZ ;  /* 0x000000160b0a7224 */ /* 0x000fce00078e02ff */
.L_x_160:
[----:B------:R-:W-:Y:S05]  /*47d0*/  BSYNC B1 ;  /* 0x0000000000017941 */ /* 0x000fea0003800000 */
.L_x_159:
[----:B------:R-:W-:Y:S01]  /*47e0*/  @!P5 IMAD R87, R87, R23, R10 ;  /* 0x000000175757d224 */ /* 0x000fe200078e020a */
[----:B------:R-:W-:Y:S04]  /*47f0*/  BSSY B1, `(.L_x_161) ;  /* 0x0000006000017945 */ /* 0x000fe80003800000 */
[----:B------:R0:W-:Y:S01]  /*4800*/  @!P5 STG.E.U8 desc[UR38][R6.64+0x79], R87 ;  /* 0x000079570600d986 */ /* 0x0001e2000c101126 */
[----:B------:R-:W-:Y:S05]  /*4810*/  @P6 BRA `(.L_x_162) ;  /* 0x00000000000c6947 */ /* 0x000fea0003800000 */
[----:B------:R-:W1:Y:S02]  /*4820*/  LDG.E.U8 R160, desc[UR38][R2.64+0x80] ;  /* 0x0000802602a07981 */ /* 0x000e64000c1e1100 */
[----:B-1----:R-:W-:-:S05]  /*4830*/  PRMT R11, R160, 0x8880, RZ ;  /* 0x00008880a00b7816 */ /* 0x002fca00000000ff */
[----:B------:R-:W-:-:S07]  /*4840*/  IMAD R10, R11, R22, RZ ;  /* 0x000000160b0a7224 */ /* 0x000fce00078e02ff */
.L_x_162:
[----:B------:R-:W-:Y:S05]  /*4850*/  BSYNC B1 ;  /* 0x0000000000017941 */ /* 0x000fea0003800000 */
.L_x_161:
[----:B-1----:R-:W-:Y:S01]  /*4860*/  @!P6 IMAD R11, R88, R23, R10 ;  /* 0x00000017580be224 */ /* 0x002fe200078e020a */
[----:B------:R-:W-:Y:S04]  /*4870*/  BSSY B1, `(.L_x_163) ;  /* 0x0000006000017945 */ /* 0x000fe80003800000 */
[----:B------:R1:W-:Y:S01]  /*4880*/  @!P6 STG.E.U8 desc[UR38][R4.64+0x80], R11 ;  /* 0x0000800b0400e986 */ /* 0x0003e2000c101126 */
[----:B------:R-:W-:Y:S05]  /*4890*/  @P2 BRA `(.L_x_164) ;  /* 0x00000000000c2947 */ /* 0x000fea0003800000 */
[----:B------:R-:W1:Y:S02]  /*48a0*/  LDG.E.U8 R160, desc[UR38][R2.64+0x81] ;  /* 0x0000812602a07981 */ /* 0x000e64000c1e1100 */
[----:B-1----:R-:W-:-:S05]  /*48b0*/  PRMT R11, R160, 0x8880, RZ ;  /* 0x00008880a00b7816 */ /* 0x002fca00000000ff */
[----:B------:R-:W-:-:S07]  /*48c0*/  IMAD R10, R11, R22, RZ ;  /* 0x000000160b0a7224 */ /* 0x000fce00078e02ff */
.L_x_164:
[----:B------:R-:W-:Y:S05]  /*48d0*/  BSYNC B1 ;  /* 0x0000000000017941 */ /* 0x000fea0003800000 */
.L_x_163:
        /* <DEDUP_REMOVED lines=12> */
.L_x_166:
[----:B------:R-:W-:Y:S05]  /*49a0*/  BSYNC B1 ;  /* 0x0000000000017941 */ /* 0x000fea0003800000 */
.L_x_165:
[----:B-1----:R-:W-:Y:S01]  /*49b0*/  @!P4 IMAD R11, R90, R23, R10 ;  /* 0x000000175a0bc224 */ /* 0x002fe200078e020a */
[----:B------:R-:W-:Y:S04]  /*49c0*/  BSSY B1, `(.L_x_167) ;  /* 0x0000006000017945 */ /* 0x000fe80003800000 */
[----:B------:R1:W-:Y:S01]  /*49d0*/  @!P4 STG.E.U8 desc[UR38][R6.64+0x80], R11 ;  /* 0x0000800b0600c986 */ /* 0x0003e2000c101126 */
[----:B------:R-:W-:Y:S05]  /*49e0*/  @P3 BRA `(.L_x_168) ;  /* 0x00000000000c3947 */ /* 0x000fea0003800000 */
[----:B------:R-:W1:Y:S02]  /*49f0*/  LDG.E.U8 R160, desc[UR38][R8.64+0x81] ;  /* 0x0000812608a07981 */ /* 0x000e64000c1e1100 */
[----:B-1----:R-:W-:-:S05]  /*4a00*/  PRMT R11, R160, 0x8880, RZ ;  /* 0x00008880a00b7816 */ /* 0x002fca00000000ff */
[----:B------:R-:W-:-:S07]  /*4a10*/  IMAD R10, R11, R22, RZ ;  /* 0x000000160b0a7224 */ /* 0x000fce00078e02ff */
.L_x_168:
[----:B------:R-:W-:Y:S05]  /*4a20*/  BSYNC B1 ;  /* 0x0000000000017941 */ /* 0x000fea0003800000 */
.L_x_167:
[----:B------:R-:W-:Y:S01]  /*4a30*/  @!P3 IMAD R91, R91, R23, R10 ;  /* 0x000000175b5bb224 */ /* 0x000fe200078e020a */
[----:B------:R-:W-:Y:S04]  /*4a40*/  BSSY B1, `(.L_x_169) ;  /* 0x0000006000017945 */ /* 0x000fe80003800000 */
[----:B------:R0:W-:Y:S01]  /*4a50*/  @!P3 STG.E.U8 desc[UR38][R6.64+0x81], R91 ;  /* 0x0000815b0600b986 */ /* 0x0001e2000c101126 */
[----:B------:R-:W-:Y:S05]  /*4a60*/  @P5 BRA `(.L_x_170) ;  /* 0x00000000000c5947 */ /* 0x000fea0003800000 */
[----:B------:R-:W1:Y:S02]  /*4a70*/  LDG.E.U8 R160, desc[UR38][R2.64+0x88] ;  /* 0x0000882602a07981 */ /* 0x000e64000c1e1100 */
[----:B-1----:R-:W-:-:S05]  /*4a80*/  PRMT R11, R160, 0x8880, RZ ;  /* 0x00008880a00b7816 */ /* 0x002fca00000000ff */
[----:B------:R-:W-:-:S07]  /*4a90*/  IMAD R10, R11, R22, RZ ;  /* 0x000000160b0a7224 */ /* 0x000fce00078e02ff */
.L_x_170:
[----:B------:R-:W-:Y:S05]  /*4aa0*/  BSYNC B1 ;  /* 0x0000000000017941 */ /* 0x000fea0003800000 */
.L_x_169:
[----:B-1----:R-:W-:Y:S01]  /*4ab0*/  @!P5 IMAD R11, R92, R23, R10 ;  /* 0x000000175c0bd224 */ /* 0x002fe200078e020a */
[----:B------:R-:W-:Y:S04]  /*4ac0*/  BSSY B1, `(.L_x_171) ;  /* 0x0000006000017945 */ /* 0x000fe80003800000 */
[----:B------:R1:W-:Y:S01]  /*4ad0*/  @!P5 STG.E.U8 desc[UR38][R4.64+0x88], R11 ;  /* 0x0000880b0400d986 */ /* 0x0003e2000c101126 */
[----:B------:R-:W-:Y:S05]  /*4ae0*/  @P6 BRA `(.L_x_172) ;  /* 0x00000000000c6947 */ /* 0x000fea0003800000 */
[----:B------:R-:W1:Y:S02]  /*4af0*/  LDG.E.U8 R160, desc[UR38][R2.64+0x89] ;  /* 0x0000892602a07981 */ /* 0x000e64000c1e1100 */
[----:B-1----:R-:W-:-:S05]  /*4b00*/  PRMT R11, R160, 0x8880, RZ ;  /* 0x00008880a00b7816 */ /* 0x002fca00000000ff */
[----:B------:R-:W-:-:S07]  /*4b10*/  IMAD R10, R11, R22, RZ ;  /* 0x000000160b0a7224 */ /* 0x000fce00078e02ff */
.L_x_172:
[----:B------:R-:W-:Y:S05]  /*4b20*/  BSYNC B1 ;  /* 0x0000000000017941 */ /* 0x000fea0003800000 */
.L_x_171:
[----:B------:R-:W-:Y:S01]  /*4b30*/  @!P6 IMAD R93, R93, R23, R10 ;  /* 0x000000175d5de224 */ /* 0x000fe200078e020a */
[----:B------:R-:W-:Y:S04]  /*4b40*/  BSSY B1, `(.L_x_173) ;  /* 0x0000006000017945 */ /* 0x000fe80003800000 */
[----:B------:R0:W-:Y:S01]  /*4b50*/  @!P6 STG.E.U8 desc[UR38][R4.64+0x89], R93 ;  /* 0x0000895d0400e986 */ /* 0x0001e2000c101126 */
[----:B------:R-:W-:Y:S05]  /*4b60*/  @P2 BRA `(.L_x_174) ;  /* 0x00000000000c2947 */ /* 0x000fea0003800000 */
[----:B------:R-:W1:Y:S02]  /*4b70*/  LDG.E.U8 R160, desc[UR38][R8.64+0x88] ;  /* 0x0000882608a07981 */ /* 0x000e64000c1e1100 */
[----:B-1----:R-:W-:-:S05]  /*4b80*/  PRMT R11, R160, 0x8880, RZ ;  /* 0x00008880a00b7816 */ /* 0x002fca00000000ff */
[----:B------:R-:W-:-:S07]  /*4b90*/  IMAD R10, R11, R22, RZ ;  /* 0x000000160b0a7224 */ /* 0x000fce00078e02ff */
.L_x_174:
[----:B------:R-:W-:Y:S05]  /*4ba0*/  BSYNC B1 ;  /* 0x0000000000017941 */ /* 0x000fea0003800000 */
.L_x_173:
        /* <DEDUP_REMOVED lines=12> */
.L_x_176:
[----:B------:R-:W-:Y:S05]  /*4c70*/  BSYNC B1 ;  /* 0x0000000000017941 */ /* 0x000fea0003800000 */
.L_x_175:
[----:B------:R-:W-:Y:S01]  /*4c80*/  @!P4 IMAD R95, R95, R23, R10 ;  /* 0x000000175f5fc224 */ /* 0x000fe200078e020a */
[----:B------:R-:W-:Y:S04]  /*4c90*/  BSSY B1, `(.L_x_177) ;  /* 0x0000006000017945 */ /* 0x000fe80003800000 */
[----:B------:R0:W-:Y:S01]  /*4ca0*/  @!P4 STG.E.U8 desc[UR38][R6.64+0x89], R95 ;  /* 0x0000895f0600c986 */ /* 0x0001e2000c101126 */
[----:B------:R-:W-:Y:S05]  /*4cb0*/  @P3 BRA `(.L_x_178) ;  /* 0x00000000000c3947 */ /* 0x000fea0003800000 */
[----:B------:R-:W1:Y:S02]  /*4cc0*/  LDG.E.U8 R160, desc[UR38][R2.64+0x90] ;  /* 0x0000902602a07981 */ /* 0x000e64000c1e1100 */
[----:B-1----:R-:W-:-:S05]  /*4cd0*/  PRMT R11, R160, 0x8880, RZ ;  /* 0x00008880a00b7816 */ /* 0x002fca00000000ff */
[----:B------:R-:W-:-:S07]  /*4ce0*/  IMAD R10, R11, R22, RZ ;  /* 0x000000160b0a7224 */ /* 0x000fce00078e02ff */
.L_x_178:
[----:B------:R-:W-:Y:S05]  /*4cf0*/  BSYNC B1 ;  /* 0x0000000000017941 */ /* 0x000fea0003800000 */
.L_x_177:
[----:B-1----:R-:W-:Y:S01]  /*4d00*/  @!P3 IMAD R11, R96, R23, R10 ;  /* 0x00000017600bb224 */ /* 0x002fe200078e020a */
[----:B------:R-:W-:Y:S04]  /*4d10*/  BSSY B1, `(.L_x_179) ;  /* 0x0000006000017945 */ /* 0x000fe80003800000 */
[----:B------:R1:W-:Y:S01]  /*4d20*/  @!P3 STG.E.U8 desc[UR38][R4.64+0x90], R11 ;  /* 0x0000900b0400b986 */ /* 0x0003e2000c101126 */
[----:B------:R-:W-:Y:S05]  /*4d30*/  @P5 BRA `(.L_x_180) ;  /* 0x00000000000c5947 */ /* 0x000fea0003800000 */
[----:B------:R-:W1:Y:S02]  /*4d40*/  LDG.E.U8 R160, desc[UR38][R2.64+0x91] ;  /* 0x0000912602a07981 */ /* 0x000e64000c1e1100 */
[----:B-1----:R-:W-:-:S05]  /*4d50*/  PRMT R11, R160, 0x8880, RZ ;  /* 0x00008880a00b7816 */ /* 0x002fca00000000ff */
[----:B------:R-:W-:-:S07]  /*4d60*/  IMAD R10, R11, R22, RZ ;  /* 0x000000160b0a7224 */ /* 0x000fce00078e02ff */
.L_x_180:
[----:B------:R-:W-:Y:S05]  /*4d70*/  BSYNC B1 ;  /* 0x0000000000017941 */ /* 0x000fea0003800000 */
.L_x_179:
[----:B------:R-:W-:Y:S01]  /*4d80*/  @!P5 IMAD R97, R97, R23, R10 ;  /* 0x000000176161d224 */ /* 0x000fe200078e020a */
[----:B------:R-:W-:Y:S04]  /*4d90*/  BSSY B1, `(.L_x_181) ;  /* 0x0000006000017945 */ /* 0x000fe80003800000 */
[----:B------:R0:W-:Y:S01]  /*4da0*/  @!P5 STG.E.U8 desc[UR38][R4.64+0x91], R97 ;  /* 0x000091610400d986 */ /* 0x0001e2000c101126 */
[----:B------:R-:W-:Y:S05]  /*4db0*/  @P6 BRA `(.L_x_182) ;  /* 0x00000000000c6947 */ /* 0x000fea0003800000 */
[----:B------:R-:W1:Y:S02]  /*4dc0*/  LDG.E.U8 R160, desc[UR38][R8.64+0x90] ;  /* 0x0000902608a07981 */ /* 0x000e64000c1e1100 */
[----:B-1----:R-:W-:-:S05]  /*4dd0*/  PRMT R11, R160, 0x8880, RZ ;  /* 0x00008880a00b7816 */ /* 0x002fca00000000ff */
[----:B------:R-:W-:-:S07]  /*4de0*/  IMAD R10, R11, R22, RZ ;  /* 0x000000160b0a7224 */ /* 0x000fce00078e02ff */
.L_x_182:
[----:B------:R-:W-:Y:S05]  /*4df0*/  BSYNC B1 ;  /* 0x0000000000017941 */ /* 0x000fea0003800000 */
.L_x_181:
[----:B-1----:R-:W-:Y:S01]  /*4e00*/  @!P6 IMAD R11, R98, R23, R10 ;  /* 0x00000017620be224 */ /* 0x002fe200078e020a */
[----:B------:R-:W-:Y:S04]  /*4e10*/  BSSY B1, `(.L_x_183) ;  /* 0x0000006000017945 */ /* 0x000fe80003800000 */
[----:B------:R1:W-:Y:S01]  /*4e20*/  @!P6 STG.E.U8 desc[UR38][R6.64+0x90], R11 ;  /* 0x0000900b0600e986 */ /* 0x0003e2000c101126 */
[----:B------:R-:W-:Y:S05]  /*4e30*/  @P2 BRA `(.L_x_184) ;  /* 0x00000000000c2947 */ /* 0x000fea0003800000 */
[----:B------:R-:W1:Y:S02]  /*4e40*/  LDG.E.U8 R160, desc[UR38][R8.64+0x91] ;  /* 0x0000912608a07981 */ /* 0x000e64000c1e1100 */
[----:B-1----:R-:W-:-:S05]  /*4e50*/  PRMT R11, R160, 0x8880, RZ ;  /* 0x00008880a00b7816 */ /* 0x002fca00000000ff */
[----:B------:R-:W-:-:S07]  /*4e60*/  IMAD R10, R11, R22, RZ ;  /* 0x000000160b0a7224 */ /* 0x000fce00078e02ff */
.L_x_184:
[----:B------:R-:W-:Y:S05]  /*4e70*/  BSYNC B1 ;  /* 0x0000000000017941 */ /* 0x000fea0003800000 */
.L_x_183:
        /* <DEDUP_REMOVED lines=12> */
.L_x_186:
[----:B------:R-:W-:Y:S05]  /*4f40*/  BSYNC B1 ;  /* 0x0000000000017941 */ /* 0x000fea0003800000 */
.L_x_185:
[----:B-1----:R-:W-:Y:S01]  /*4f50*/  @!P4 IMAD R11, R100, R23, R10 ;  /* 0x00000017640bc224 */ /* 0x002fe200078e020a */
[----:B------:R-:W-:Y:S04]  /*4f60*/  BSSY B1, `(.L_x_187) ;  /* 0x0000006000017945 */ /* 0x000fe80003800000 */
[----:B------:R1:W-:Y:S01]  /*4f70*/  @!P4 STG.E.U8 desc[UR38][R4.64+0x98], R11 ;  /* 0x0000980b0400c986 */ /* 0x0003e2000c101126 */
[----:B------:R-:W-:Y:S05]  /*4f80*/  @P3 BRA `(.L_x_188) ;  /* 0x00000000000c3947 */ /* 0x000fea0003800000 */
[----:B------:R-:W1:Y:S02]  /*4f90*/  LDG.E.U8 R160, desc[UR38][R2.64+0x99] ;  /* 0x0000992602a07981 */ /* 0x000e64000c1e1100 */
[----:B-1----:R-:W-:-:S05]  /*4fa0*/  PRMT R11, R160, 0x8880, RZ ;  /* 0x00008880a00b7816 */ /* 0x002fca00000000ff */
[----:B------:R-:W-:-:S07]  /*4fb0*/  IMAD R10, R11, R22, RZ ;  /* 0x000000160b0a7224 */ /* 0x000fce00078e02ff */
.L_x_188:
[----:B------:R-:W-:Y:S05]  /*4fc0*/  BSYNC B1 ;  /* 0x0000000000017941 */ /* 0x000fea0003800000 */
.L_x_187:
[----:B------:R-:W-:Y:S01]  /*4fd0*/  @!P3 IMAD R101, R101, R23, R10 ;  /* 0x000000176565b224 */ /* 0x000fe200078e020a */
[----:B------:R-:W-:Y:S04]  /*4fe0*/  BSSY B1, `(.L_x_189) ;  /* 0x0000006000017945 */ /* 0x000fe80003800000 */
[----:B------:R0:W-:Y:S01]  /*4ff0*/  @!P3 STG.E.U8 desc[UR38][R4.64+0x99], R101 ;  /* 0x000099650400b986 */ /* 0x0001e2000c101126 */
[----:B------:R-:W-:Y:S05]  /*5000*/  @P5 BRA `(.L_x_190) ;  /* 0x00000000000c5947 */ /* 0x000fea0003800000 */
[----:B------:R-:W1:Y:S02]  /*5010*/  LDG.E.U8 R160, desc[UR38][R8.64+0x98] ;  /* 0x0000982608a07981 */ /* 0x000e64000c1e1100 */
[----:B-1----:R-:W-:-:S05]  /*5020*/  PRMT R11, R160, 0x8880, RZ ;  /* 0x00008880a00b7816 */ /* 0x002fca00000000ff */
[----:B------:R-:W-:-:S07]  /*5030*/  IMAD R10, R11, R22, RZ ;  /* 0x000000160b0a7224 */ /* 0x000fce00078e02ff */
.L_x_190:
[----:B------:R-:W-:Y:S05]  /*5040*/  BSYNC B1 ;  /* 0x0000000000017941 */ /* 0x000fea0003800000 */
.L_x_189:
[----:B-1----:R-:W-:Y:S01]  /*5050*/  @!P5 IMAD R11, R102, R23, R10 ;  /* 0x00000017660bd224 */ /* 0x002fe200078e020a */
[----:B------:R-:W-:Y:S04]  /*5060*/  BSSY B1, `(.L_x_191) ;  /* 0x0000006000017945 */ /* 0x000fe80003800000 */
[----:B------:R1:W-:Y:S01]  /*5070*/  @!P5 STG.E.U8 desc[UR38][R6.64+0x98], R11 ;  /* 0x0000980b0600d986 */ /* 0x0003e2000c101126 */
[----:B------:R-:W-:Y:S05]  /*5080*/  @P6 BRA `(.L_x_192) ;  /* 0x00000000000c6947 */ /* 0x000fea0003800000 */
[----:B------:R-:W1:Y:S02]  /*5090*/  LDG.E.U8 R160, desc[UR38][R8.64+0x99] ;  /* 0x0000992608a07981 */ /* 0x000e64000c1e1100 */
[----:B-1----:R-:W-:-:S05]  /*50a0*/  PRMT R11, R160, 0x8880, RZ ;  /* 0x00008880a00b7816 */ /* 0x002fca00000000ff */
[----:B------:R-:W-:-:S07]  /*50b0*/  IMAD R10, R11, R22, RZ ;  /* 0x000000160b0a7224 */ /* 0x000fce00078e02ff */
.L_x_192:
[----:B------:R-:W-:Y:S05]  /*50c0*/  BSYNC B1 ;  /* 0x0000000000017941 */ /* 0x000fea0003800000 */
.L_x_191:
[----:B------:R-:W-:Y:S01]  /*50d0*/  @!P6 IMAD R103, R103, R23, R10 ;  /* 0x000000176767e224 */ /* 0x000fe200078e020a */
[----:B------:R-:W-:Y:S04]  /*50e0*/  BSSY B1, `(.L_x_193) ;  /* 0x0000006000017945 */ /* 0x000fe80003800000 */
[----:B------:R0:W-:Y:S01]  /*50f0*/  @!P6 STG.E.U8 desc[UR38][R6.64+0x99], R103 ;  /* 0x000099670600e986 */ /* 0x0001e2000c101126 */
[----:B------:R-:W-:Y:S05]  /*5100*/  @P2 BRA `(.L_x_194) ;  /* 0x00000000000c2947 */ /* 0x000fea0003800000 */
[----:B------:R-:W1:Y:S02]  /*5110*/  LDG.E.U8 R160, desc[UR38][R2.64+0xa0] ;  /* 0x0000a02602a07981 */ /* 0x000e64000c1e1100 */
[----:B-1----:R-:W-:-:S05]  /*5120*/  PRMT R11, R160, 0x8880, RZ ;  /* 0x00008880a00b7816 */ /* 0x002fca00000000ff */
[----:B------:R-:W-:-:S07]  /*5130*/  IMAD R10, R11, R22, RZ ;  /* 0x000000160b0a7224 */ /* 0x000fce00078e02ff */
.L_x_194:
[----:B------:R-:W-:Y:S05]  /*5140*/  BSYNC B1 ;  /* 0x0000000000017941 */ /* 0x000fea0003800000 */
.L_x_193:
        /* <DEDUP_REMOVED lines=12> */
.L_x_196:
[----:B------:R-:W-:Y:S05]  /*5210*/  BSYNC B1 ;  /* 0x0000000000017941 */ /* 0x000fea0003800000 */
.L_x_195:
[----:B------:R-:W-:Y:S01]  /*5220*/  @!P4 IMAD R105, R105, R23, R10 ;  /* 0x000000176969c224 */ /* 0x000fe200078e020a */
[----:B------:R-:W-:Y:S04]  /*5230*/  BSSY B1, `(.L_x_197) ;  /* 0x0000006000017945 */ /* 0x000fe80003800000 */
[----:B------:R0:W-:Y:S01]  /*5240*/  @!P4 STG.E.U8 desc[UR38][R4.64+0xa1], R105 ;  /* 0x0000a1690400c986 */ /* 0x0001e2000c101126 */
[----:B------:R-:W-:Y:S05]  /*5250*/  @P3 BRA `(.L_x_198) ;  /* 0x00000000000c3947 */ /* 0x000fea0003800000 */
[----:B------:R-:W1:Y:S02]  /*5260*/  LDG.E.U8 R160, desc[UR38][R8.64+0xa0] ;  /* 0x0000a02608a07981 */ /* 0x000e64000c1e1100 */
[----:B-1----:R-:W-:-:S05]  /*5270*/  PRMT R11, R160, 0x8880, RZ ;  /* 0x00008880a00b7816 */ /* 0x002fca00000000ff */
[----:B------:R-:W-:-:S07]  /*5280*/  IMAD R10, R11, R22, RZ ;  /* 0x000000160b0a7224 */ /* 0x000fce00078e02ff */
.L_x_198:
[----:B------:R-:W-:Y:S05]  /*5290*/  BSYNC B1 ;  /* 0x0000000000017941 */ /* 0x000fea0003800000 */
.L_x_197:
[----:B-1----:R-:W-:Y:S01]  /*52a0*/  @!P3 IMAD R11, R106, R23, R10 ;  /* 0x000000176a0bb224 */ /* 0x002fe200078e020a */
[----:B------:R-:W-:Y:S04]  /*52b0*/  BSSY B1, `(.L_x_199) ;  /* 0x0000006000017945 */ /* 0x000fe80003800000 */
[----:B------:R1:W-:Y:S01]  /*52c0*/  @!P3 STG.E.U8 desc[UR38][R6.64+0xa0], R11 ;  /* 0x0000a00b0600b986 */ /* 0x0003e2000c101126 */
[----:B------:R-:W-:Y:S05]  /*52d0*/  @P5 BRA `(.L_x_200) ;  /* 0x00000000000c5947 */ /* 0x000fea0003800000 */
[----:B------:R-:W1:Y:S02]  /*52e0*/  LDG.E.U8 R160, desc[UR38][R8.64+0xa1] ;  /* 0x0000a12608a07981 */ /* 0x000e64000c1e1100 */
[----:B-1----:R-:W-:-:S05]  /*52f0*/  PRMT R11, R160, 0x8880, RZ ;  /* 0x00008880a00b7816 */ /* 0x002fca00000000ff */
[----:B------:R-:W-:-:S07]  /*5300*/  IMAD R10, R11, R22, RZ ;  /* 0x000000160b0a7224 */ /* 0x000fce00078e02ff */
.L_x_200:
[----:B------:R-:W-:Y:S05]  /*5310*/  BSYNC B1 ;  /* 0x0000000000017941 */ /* 0x000fea0003800000 */
.L_x_199:
[----:B------:R-:W-:Y:S01]  /*5320*/  @!P5 IMAD R107, R107, R23, R10 ;  /* 0x000000176b6bd224 */ /* 0x000fe200078e020a */
[----:B------:R-:W-:Y:S04]  /*5330*/  BSSY B1, `(.L_x_201) ;  /* 0x0000006000017945 */ /* 0x000fe80003800000 */
[----:B------:R0:W-:Y:S01]  /*5340*/  @!P5 STG.E.U8 desc[UR38][R6.64+0xa1], R107 ;  /* 0x0000a16b0600d986 */ /* 0x0001e2000c101126 */
[----:B------:R-:W-:Y:S05]  /*5350*/  @P6 BRA `(.L_x_202) ;  /* 0x00000000000c6947 */ /* 0x000fea0003800000 */
[----:B------:R-:W1:Y:S02]  /*5360*/  LDG.E.U8 R160, desc[UR38][R2.64+0xa8] ;  /* 0x0000a82602a07981 */ /* 0x000e64000c1e1100 */
[----:B-1----:R-:W-:-:S05]  /*5370*/  PRMT R11, R160, 0x8880, RZ ;  /* 0x00008880a00b7816 */ /* 0x002fca00000000ff */
[----:B------:R-:W-:-:S07]  /*5380*/  IMAD R10, R11, R22, RZ ;  /* 0x000000160b0a7224 */ /* 0x000fce00078e02ff */
.L_x_202:
[----:B------:R-:W-:Y:S05]  /*5390*/  BSYNC B1 ;  /* 0x0000000000017941 */ /* 0x000fea0003800000 */
.L_x_201:
[----:B-1----:R-:W-:Y:S01]  /*53a0*/  @!P6 IMAD R11, R108, R23, R10 ;  /* 0x000000176c0be224 */ /* 0x002fe200078e020a */
[----:B------:R-:W-:Y:S04]  /*53b0*/  BSSY B1, `(.L_x_203) ;  /* 0x0000006000017945 */ /* 0x000fe80003800000 */
[----:B------:R1:W-:Y:S01]  /*53c0*/  @!P6 STG.E.U8 desc[UR38][R4.64+0xa8], R11 ;  /* 0x0000a80b0400e986 */ /* 0x0003e2000c101126 */
[----:B------:R-:W-:Y:S05]  /*53d0*/  @P2 BRA `(.L_x_204) ;  /* 0x00000000000c2947 */ /* 0x000fea0003800000 */
[----:B------:R-:W1:Y:S02]  /*53e0*/  LDG.E.U8 R160, desc[UR38][R2.64+0xa9] ;  /* 0x0000a92602a07981 */ /* 0x000e64000c1e1100 */
[----:B-1----:R-:W-:-:S05]  /*53f0*/  PRMT R11, R160, 0x8880, RZ ;  /* 0x00008880a00b7816 */ /* 0x002fca00000000ff */
[----:B------:R-:W-:-:S07]  /*5400*/  IMAD R10, R11, R22, RZ ;  /* 0x000000160b0a7224 */ /* 0x000fce00078e02ff */
.L_x_204:
[----:B------:R-:W-:Y:S05]  /*5410*/  BSYNC B1 ;  /* 0x0000000000017941 */ /* 0x000fea0003800000 */
.L_x_203:
        /* <DEDUP_REMOVED lines=12> */
.L_x_206:
[----:B------:R-:W-:Y:S05]  /*54e0*/  BSYNC B1 ;  /* 0x0000000000017941 */ /* 0x000fea0003800000 */
.L_x_205:
[----:B-1----:R-:W-:Y:S01]  /*54f0*/  @!P4 IMAD R11, R110, R23, R10 ;  /* 0x000000176e0bc224 */ /* 0x002fe200078e020a */
[----:B------:R-:W-:Y:S04]  /*5500*/  BSSY B1, `(.L_x_207) ;  /* 0x0000006000017945 */ /* 0x000fe80003800000 */
[----:B------:R1:W-:Y:S01]  /*5510*/  @!P4 STG.E.U8 desc[UR38][R6.64+0xa8], R11 ;  /* 0x0000a80b0600c986 */ /* 0x0003e2000c101126 */
[----:B------:R-:W-:Y:S05]  /*5520*/  @P3 BRA `(.L_x_208) ;  /* 0x00000000000c3947 */ /* 0x000fea0003800000 */
[----:B------:R-:W1:Y:S02]  /*5530*/  LDG.E.U8 R160, desc[UR38][R8.64+0xa9] ;  /* 0x0000a92608a07981 */ /* 0x000e64000c1e1100 */
[----:B-1----:R-:W-:-:S05]  /*5540*/  PRMT R11, R160, 0x8880, RZ ;  /* 0x00008880a00b7816 */ /* 0x002fca00000000ff */
[----:B------:R-:W-:-:S07]  /*5550*/  IMAD R10, R11, R22, RZ ;  /* 0x000000160b0a7224 */ /* 0x000fce00078e02ff */
.L_x_208:
[----:B------:R-:W-:Y:S05]  /*5560*/  BSYNC B1 ;  /* 0x0000000000017941 */ /* 0x000fea0003800000 */
.L_x_207:
[----:B------:R-:W-:Y:S01]  /*5570*/  @!P3 IMAD R111, R111, R23, R10 ;  /* 0x000000176f6fb224 */ /* 0x000fe200078e020a */
[----:B------:R-:W-:Y:S04]  /*5580*/  BSSY B1, `(.L_x_209) ;  /* 0x0000006000017945 */ /* 0x000fe80003800000 */
[----:B------:R0:W-:Y:S01]  /*5590*/  @!P3 STG.E.U8 desc[UR38][R6.64+0xa9], R111 ;  /* 0x0000a96f0600b986 */ /* 0x0001e2000c101126 */
[----:B------:R-:W-:Y:S05]  /*55a0*/  @P5 BRA `(.L_x_210) ;  /* 0x00000000000c5947 */ /* 0x000fea0003800000 */
[----:B------:R-:W1:Y:S02]  /*55b0*/  LDG.E.U8 R160, desc[UR38][R2.64+0xb0] ;  /* 0x0000b02602a07981 */ /* 0x000e64000c1e1100 */
[----:B-1----:R-:W-:-:S05]  /*55c0*/  PRMT R11, R160, 0x8880, RZ ;  /* 0x00008880a00b7816 */ /* 0x002fca00000000ff */
[----:B------:R-:W-:-:S07]  /*55d0*/  IMAD R10, R11, R22, RZ ;  /* 0x000000160b0a7224 */ /* 0x000fce00078e02ff */
.L_x_210:
[----:B------:R-:W-:Y:S05]  /*55e0*/  BSYNC B1 ;  /* 0x0000000000017941 */ /* 0x000fea0003800000 */
.L_x_209:
[----:B-1----:R-:W-:Y:S01]  /*55f0*/  @!P5 IMAD R11, R112, R23, R10 ;  /* 0x00000017700bd224 */ /* 0x002fe200078e020a */
[----:B------:R-:W-:Y:S04]  /*5600*/  BSSY B1, `(.L_x_211) ;  /* 0x0000006000017945 */ /* 0x000fe80003800000 */
[----:B------:R1:W-:Y:S01]  /*5610*/  @!P5 STG.E.U8 desc[UR38][R4.64+0xb0], R11 ;  /* 0x0000b00b0400d986 */ /* 0x0003e2000c101126 */
[----:B------:R-:W-:Y:S05]  /*5620*/  @P6 BRA `(.L_x_212) ;  /* 0x00000000000c6947 */ /* 0x000fea0003800000 */
[----:B------:R-:W1:Y:S02]  /*5630*/  LDG.E.U8 R160, desc[UR38][R2.64+0xb1] ;  /* 0x0000b12602a07981 */ /* 0x000e64000c1e1100 */
[----:B-1----:R-:W-:-:S05]  /*5640*/  PRMT R11, R160, 0x8880, RZ ;  /* 0x00008880a00b7816 */ /* 0x002fca00000000ff */
[----:B------:R-:W-:-:S07]  /*5650*/  IMAD R10, R11, R22, RZ ;  /* 0x000000160b0a7224 */ /* 0x000fce00078e02ff */
.L_x_212:
[----:B------:R-:W-:Y:S05]  /*5660*/  BSYNC B1 ;  /* 0x0000000000017941 */ /* 0x000fea0003800000 */
.L_x_211:
[----:B------:R-:W-:Y:S01]  /*5670*/  @!P6 IMAD R113, R113, R23, R10 ;  /* 0x000000177171e224 */ /* 0x000fe200078e020a */
[----:B------:R-:W-:Y:S04]  /*5680*/  BSSY B1, `(.L_x_213) ;  /* 0x0000006000017945 */ /* 0x000fe80003800000 */
[----:B------:R0:W-:Y:S01]  /*5690*/  @!P6 STG.E.U8 desc[UR38][R4.64+0xb1], R113 ;  /* 0x0000b1710400e986 */ /* 0x0001e2000c101126 */
[----:B------:R-:W-:Y:S05]  /*56a0*/  @P2 BRA `(.L_x_214) ;  /* 0x00000000000c2947 */ /* 0x000fea0003800000 */
[----:B------:R-:W1:Y:S02]  /*56b0*/  LDG.E.U8 R160, desc[UR38][R8.64+0xb0] ;  /* 0x0000b02608a07981 */ /* 0x000e64000c1e1100 */
[----:B-1----:R-:W-:-:S05]  /*56c0*/  PRMT R11, R160, 0x8880, RZ ;  /* 0x00008880a00b7816 */ /* 0x002fca00000000ff */
[----:B------:R-:W-:-:S07]  /*56d0*/  IMAD R10, R11, R22, RZ ;  /* 0x000000160b0a7224 */ /* 0x000fce00078e02ff */
.L_x_214:
[----:B------:R-:W-:Y:S05]  /*56e0*/  BSYNC B1 ;  /* 0x0000000000017941 */ /* 0x000fea0003800000 */
.L_x_213:
        /* <DEDUP_REMOVED lines=12> */
.L_x_216:
[----:B------:R-:W-:Y:S05]  /*57b0*/  BSYNC B1 ;  /* 0x0000000000017941 */ /* 0x000fea0003800000 */
.L_x_215:
[----:B------:R-:W-:Y:S01]  /*57c0*/  @!P4 IMAD R115, R115, R23, R10 ;  /* 0x000000177373c224 */ /* 0x000fe200078e020a */
[----:B------:R-:W-:Y:S04]  /*57d0*/  BSSY B1, `(.L_x_217) ;  /* 0x0000006000017945 */ /* 0x000fe80003800000 */
[----:B------:R0:W-:Y:S01]  /*57e0*/  @!P4 STG.E.U8 desc[UR38][R6.64+0xb1], R115 ;  /* 0x0000b1730600c986 */ /* 0x0001e2000c101126 */
[----:B------:R-:W-:Y:S05]  /*57f0*/  @P3 BRA `(.L_x_218) ;  /* 0x00000000000c3947 */ /* 0x000fea0003800000 */
[----:B------:R-:W1:Y:S02]  /*5800*/  LDG.E.U8 R160, desc[UR38][R2.64+0xb8] ;  /* 0x0000b82602a07981 */ /* 0x000e64000c1e1100 */
[----:B-1----:R-:W-:-:S05]  /*5810*/  PRMT R11, R160, 0x8880, RZ ;  /* 0x00008880a00b7816 */ /* 0x002fca00000000ff */
[----:B------:R-:W-:-:S07]  /*5820*/  IMAD R10, R11, R22, RZ ;  /* 0x000000160b0a7224 */ /* 0x000fce00078e02ff */
.L_x_218:
[----:B------:R-:W-:Y:S05]  /*5830*/  BSYNC B1 ;  /* 0x0000000000017941 */ /* 0x000fea0003800000 */
.L_x_217:
[----:B-1----:R-:W-:Y:S01]  /*5840*/  @!P3 IMAD R11, R116, R23, R10 ;  /* 0x00000017740bb224 */ /* 0x002fe200078e020a */
[----:B------:R-:W-:Y:S04]  /*5850*/  BSSY B1, `(.L_x_219) ;  /* 0x0000006000017945 */ /* 0x000fe80003800000 */
[----:B------:R1:W-:Y:S01]  /*5860*/  @!P3 STG.E.U8 desc[UR38][R4.64+0xb8], R11 ;  /* 0x0000b80b0400b986 */ /* 0x0003e2000c101126 */
[----:B------:R-:W-:Y:S05]  /*5870*/  @P5 BRA `(.L_x_220) ;  /* 0x00000000000c5947 */ /* 0x000fea0003800000 */
[----:B------:R-:W1:Y:S02]  /*5880*/  LDG.E.U8 R160, desc[UR38][R2.64+0xb9] ;  /* 0x0000b92602a07981 */ /* 0x000e64000c1e1100 */
[----:B-1----:R-:W-:-:S05]  /*5890*/  PRMT R11, R160, 0x8880, RZ ;  /* 0x00008880a00b7816 */ /* 0x002fca00000000ff */
[----:B------:R-:W-:-:S07]  /*58a0*/  IMAD R10, R11, R22, RZ ;  /* 0x000000160b0a7224 */ /* 0x000fce00078e02ff */
.L_x_220:
[----:B------:R-:W-:Y:S05]  /*58b0*/  BSYNC B1 ;  /* 0x0000000000017941 */ /* 0x000fea0003800000 */
.L_x_219:
[----:B------:R-:W-:Y:S01]  /*58c0*/  @!P5 IMAD R117, R117, R23, R10 ;  /* 0x000000177575d224 */ /* 0x000fe200078e020a */
[----:B------:R-:W-:Y:S04]  /*58d0*/  BSSY B1, `(.L_x_221) ;  /* 0x0000006000017945 */ /* 0x000fe80003800000 */
[----:B------:R0:W-:Y:S01]  /*58e0*/  @!P5 STG.E.U8 desc[UR38][R4.64+0xb9], R117 ;  /* 0x0000b9750400d986 */ /* 0x0001e2000c101126 */
[----:B------:R-:W-:Y:S05]  /*58f0*/  @P6 BRA `(.L_x_222) ;  /* 0x00000000000c6947 */ /* 0x000fea0003800000 */
[----:B------:R-:W1:Y:S02]  /*5900*/  LDG.E.U8 R160, desc[UR38][R8.64+0xb8] ;  /* 0x0000b82608a07981 */ /* 0x000e64000c1e1100 */
[----:B-1----:R-:W-:-:S05]  /*5910*/  PRMT R11, R160, 0x8880, RZ ;  /* 0x00008880a00b7816 */ /* 0x002fca00000000ff */
[----:B------:R-:W-:-:S07]  /*5920*/  IMAD R10, R11, R22, RZ ;  /* 0x000000160b0a7224 */ /* 0x000fce00078e02ff */
.L_x_222:
[----:B------:R-:W-:Y:S05]  /*5930*/  BSYNC B1 ;  /* 0x0000000000017941 */ /* 0x000fea0003800000 */
.L_x_221:
[----:B-1----:R-:W-:Y:S01]  /*5940*/  @!P6 IMAD R11, R118, R23, R10 ;  /* 0x00000017760be224 */ /* 0x002fe200078e020a */
[----:B------:R-:W-:Y:S04]  /*5950*/  BSSY B1, `(.L_x_223) ;  /* 0x0000006000017945 */ /* 0x000fe80003800000 */
[----:B------:R1:W-:Y:S01]  /*5960*/  @!P6 STG.E.U8 desc[UR38][R6.64+0xb8], R11 ;  /* 0x0000b80b0600e986 */ /* 0x0003e2000c101126 */
[----:B------:R-:W-:Y:S05]  /*5970*/  @P2 BRA `(.L_x_224) ;  /* 0x00000000000c2947 */ /* 0x000fea0003800000 */
[----:B------:R-:W1:Y:S02]  /*5980*/  LDG.E.U8 R160, desc[UR38][R8.64+0xb9] ;  /* 0x0000b92608a07981 */ /* 0x000e64000c1e1100 */
[----:B-1----:R-:W-:-:S05]  /*5990*/  PRMT R11, R160, 0x8880, RZ ;  /* 0x00008880a00b7816 */ /* 0x002fca00000000ff */
[----:B------:R-:W-:-:S07]  /*59a0*/  IMAD R10, R11, R22, RZ ;  /* 0x000000160b0a7224 */ /* 0x000fce00078e02ff */
.L_x_224:
[----:B------:R-:W-:Y:S05]  /*59b0*/  BSYNC B1 ;  /* 0x0000000000017941 */ /* 0x000fea0003800000 */
.L_x_223:
        /* <DEDUP_REMOVED lines=12> */
.L_x_226:
[----:B------:R-:W-:Y:S05]  /*5a80*/  BSYNC B1 ;  /* 0x0000000000017941 */ /* 0x000fea0003800000 */
.L_x_225:
[----:B-1----:R-:W-:Y:S01]  /*5a90*/  @!P4 IMAD R11, R120, R23, R10 ;  /* 0x00000017780bc224 */ /* 0x002fe200078e020a */
[----:B------:R-:W-:Y:S04]  /*5aa0*/  BSSY B1, `(.L_x_227) ;  /* 0x0000006000017945 */ /* 0x000fe80003800000 */
[----:B------:R1:W-:Y:S01]  /*5ab0*/  @!P4 STG.E.U8 desc[UR38][R4.64+0xc0], R11 ;  /* 0x0000c00b0400c986 */ /* 0x0003e2000c101126 */
[----:B------:R-:W-:Y:S05]  /*5ac0*/  @P3 BRA `(.L_x_228) ;  /* 0x00000000000c3947 */ /* 0x000fea0003800000 */
[----:B------:R-:W1:Y:S02]  /*5ad0*/  LDG.E.U8 R160, desc[UR38][R2.64+0xc1] ;  /* 0x0000c12602a07981 */ /* 0x000e64000c1e1100 */
[----:B-1----:R-:W-:-:S05]  /*5ae0*/  PRMT R11, R160, 0x8880, RZ ;  /* 0x00008880a00b7816 */ /* 0x002fca00000000ff */
[----:B------:R-:W-:-:S07]  /*5af0*/  IMAD R10, R11, R22, RZ ;  /* 0x000000160b0a7224 */ /* 0x000fce00078e02ff */
.L_x_228:
[----:B------:R-:W-:Y:S05]  /*5b00*/  BSYNC B1 ;  /* 0x0000000000017941 */ /* 0x000fea0003800000 */
.L_x_227:
[----:B------:R-:W-:Y:S01]  /*5b10*/  @!P3 IMAD R121, R121, R23, R10 ;  /* 0x000000177979b224 */ /* 0x000fe200078e020a */
[----:B------:R-:W-:Y:S04]  /*5b20*/  BSSY B1, `(.L_x_229) ;  /* 0x0000006000017945 */ /* 0x000fe80003800000 */
[----:B------:R0:W-:Y:S01]  /*5b30*/  @!P3 STG.E.U8 desc[UR38][R4.64+0xc1], R121 ;  /* 0x0000c1790400b986 */ /* 0x0001e2000c101126 */
[----:B------:R-:W-:Y:S05]  /*5b40*/  @P5 BRA `(.L_x_230) ;  /* 0x00000000000c5947 */ /* 0x000fea0003800000 */
[----:B------:R-:W1:Y:S02]  /*5b50*/  LDG.E.U8 R160, desc[UR38][R8.64+0xc0] ;  /* 0x0000c02608a07981 */ /* 0x000e64000c1e1100 */
[----:B-1----:R-:W-:-:S05]  /*5b60*/  PRMT R11, R160, 0x8880, RZ ;  /* 0x00008880a00b7816 */ /* 0x002fca00000000ff */
[----:B------:R-:W-:-:S07]  /*5b70*/  IMAD R10, R11, R22, RZ ;  /* 0x000000160b0a7224 */ /* 0x000fce00078e02ff */
.L_x_230:
[----:B------:R-:W-:Y:S05]  /*5b80*/  BSYNC B1 ;  /* 0x0000000000017941 */ /* 0x000fea0003800000 */
.L_x_229:
[----:B-1----:R-:W-:Y:S01]  /*5b90*/  @!P5 IMAD R11, R122, R23, R10 ;  /* 0x000000177a0bd224 */ /* 0x002fe200078e020a */
[----:B------:R-:W-:Y:S04]  /*5ba0*/  BSSY B1, `(.L_x_231) ;  /* 0x0000006000017945 */ /* 0x000fe80003800000 */
[----:B------:R1:W-:Y:S01]  /*5bb0*/  @!P5 STG.E.U8 desc[UR38][R6.64+0xc0], R11 ;  /* 0x0000c00b0600d986 */ /* 0x0003e2000c101126 */
[----:B------:R-:W-:Y:S05]  /*5bc0*/  @P6 BRA `(.L_x_232) ;  /* 0x00000000000c6947 */ /* 0x000fea0003800000 */
[----:B------:R-:W1:Y:S02]  /*5bd0*/  LDG.E.U8 R160, desc[UR38][R8.64+0xc1] ;  /* 0x0000c12608a07981 */ /* 0x000e64000c1e1100 */
[----:B-1----:R-:W-:-:S05]  /*5be0*/  PRMT R11, R160, 0x8880, RZ ;  /* 0x00008880a00b7816 */ /* 0x002fca00000000ff */
[----:B------:R-:W-:-:S07]  /*5bf0*/  IMAD R10, R11, R22, RZ ;  /* 0x000000160b0a7224 */ /* 0x000fce00078e02ff */
.L_x_232:
[----:B------:R-:W-:Y:S05]  /*5c00*/  BSYNC B1 ;  /* 0x0000000000017941 */ /* 0x000fea0003800000 */
.L_x_231:
[----:B------:R-:W-:Y:S01]  /*5c10*/  @!P6 IMAD R123, R123, R23, R10 ;  /* 0x000000177b7be224 */ /* 0x000fe200078e020a */
[----:B------:R-:W-:Y:S04]  /*5c20*/  BSSY B1, `(.L_x_233) ;  /* 0x0000006000017945 */ /* 0x000fe80003800000 */
[----:B------:R0:W-:Y:S01]  /*5c30*/  @!P6 STG.E.U8 desc[UR38][R6.64+0xc1], R123 ;  /* 0x0000c17b0600e986 */ /* 0x0001e2000c101126 */
[----:B------:R-:W-:Y:S05]  /*5c40*/  @P2 BRA `(.L_x_234) ;  /* 0x00000000000c2947 */ /* 0x000fea0003800000 */
[----:B------:R-:W1:Y:S02]  /*5c50*/  LDG.E.U8 R160, desc[UR38][R2.64+0xc8] ;  /* 0x0000c82602a07981 */ /* 0x000e64000c1e1100 */
[----:B-1----:R-:W-:-:S05]  /*5c60*/  PRMT R11, R160, 0x8880, RZ ;  /* 0x00008880a00b7816 */ /* 0x002fca00000000ff */
[----:B------:R-:W-:-:S07]  /*5c70*/  IMAD R10, R11, R22, RZ ;  /* 0x000000160b0a7224 */ /* 0x000fce00078e02ff */
.L_x_234:
[----:B------:R-:W-:Y:S05]  /*5c80*/  BSYNC B1 ;  /* 0x0000000000017941 */ /* 0x000fea0003800000 */
.L_x_233:
        /* <DEDUP_REMOVED lines=12> */
.L_x_236:
[----:B------:R-:W-:Y:S05]  /*5d50*/  BSYNC B1 ;  /* 0x0000000000017941 */ /* 0x000fea0003800000 */
.L_x_235:
[----:B------:R-:W-:Y:S01]  /*5d60*/  @!P4 IMAD R125, R125, R23, R10 ;  /* 0x000000177d7dc224 */ /* 0x000fe200078e020a */
[----:B------:R-:W-:Y:S04]  /*5d70*/  BSSY B1, `(.L_x_237) ;  /* 0x0000006000017945 */ /* 0x000fe80003800000 */
[----:B------:R0:W-:Y:S01]  /*5d80*/  @!P4 STG.E.U8 desc[UR38][R4.64+0xc9], R125 ;  /* 0x0000c97d0400c986 */ /* 0x0001e2000c101126 */
[----:B------:R-:W-:Y:S05]  /*5d90*/  @P3 BRA `(.L_x_238) ;  /* 0x00000000000c3947 */ /* 0x000fea0003800000 */
[----:B------:R-:W1:Y:S02]  /*5da0*/  LDG.E.U8 R160, desc[UR38][R8.64+0xc8] ;  /* 0x0000c82608a07981 */ /* 0x000e64000c1e1100 */
[----:B-1----:R-:W-:-:S05]  /*5db0*/  PRMT R11, R160, 0x8880, RZ ;  /* 0x00008880a00b7816 */ /* 0x002fca00000000ff */
[----:B------:R-:W-:-:S07]  /*5dc0*/  IMAD R10, R11, R22, RZ ;  /* 0x000000160b0a7224 */ /* 0x000fce00078e02ff */
.L_x_238:
[----:B------:R-:W-:Y:S05]  /*5dd0*/  BSYNC B1 ;  /* 0x0000000000017941 */ /* 0x000fea0003800000 */
.L_x_237:
[----:B-1----:R-:W-:Y:S01]  /*5de0*/  @!P3 IMAD R11, R126, R23, R10 ;  /* 0x000000177e0bb224 */ /* 0x002fe200078e020a */
[----:B------:R-:W-:Y:S04]  /*5df0*/  BSSY B1, `(.L_x_239) ;  /* 0x0000006000017945 */ /* 0x000fe80003800000 */
[----:B------:R1:W-:Y:S01]  /*5e00*/  @!P3 STG.E.U8 desc[UR38][R6.64+0xc8], R11 ;  /* 0x0000c80b0600b986 */ /* 0x0003e2000c101126 */
[----:B------:R-:W-:Y:S05]  /*5e10*/  @P5 BRA `(.L_x_240) ;  /* 0x00000000000c5947 */ /* 0x000fea0003800000 */
[----:B------:R-:W1:Y:S02]  /*5e20*/  LDG.E.U8 R160, desc[UR38][R8.64+0xc9] ;  /* 0x0000c92608a07981 */ /* 0x000e64000c1e1100 */
[----:B-1----:R-:W-:-:S05]  /*5e30*/  PRMT R11, R160, 0x8880, RZ ;  /* 0x00008880a00b7816 */ /* 0x002fca00000000ff */
[----:B------:R-:W-:-:S07]  /*5e40*/  IMAD R10, R11, R22, RZ ;  /* 0x000000160b0a7224 */ /* 0x000fce00078e02ff */
.L_x_240:
[----:B------:R-:W-:Y:S05]  /*5e50*/  BSYNC B1 ;  /* 0x0000000000017941 */ /* 0x000fea0003800000 */
.L_x_239:
[----:B------:R-:W-:Y:S01]  /*5e60*/  @!P5 IMAD R127, R127, R23, R10 ;  /* 0x000000177f7fd224 */ /* 0x000fe200078e020a */
[----:B------:R-:W-:Y:S04]  /*5e70*/  BSSY B1, `(.L_x_241) ;  /* 0x0000006000017945 */ /* 0x000fe80003800000 */
[----:B------:R0:W-:Y:S01]  /*5e80*/  @!P5 STG.E.U8 desc[UR38][R6.64+0xc9], R127 ;  /* 0x0000c97f0600d986 */ /* 0x0001e2000c101126 */
[----:B------:R-:W-:Y:S05]  /*5e90*/  @P6 BRA `(.L_x_242) ;  /* 0x00000000000c6947 */ /* 0x000fea0003800000 */
[----:B------:R-:W1:Y:S02]  /*5ea0*/  LDG.E.U8 R160, desc[UR38][R2.64+0xd0] ;  /* 0x0000d02602a07981 */ /* 0x000e64000c1e1100 */
[----:B-1----:R-:W-:-:S05]  /*5eb0*/  PRMT R11, R160, 0x8880, RZ ;  /* 0x00008880a00b7816 */ /* 0x002fca00000000ff */
[----:B------:R-:W-:-:S07]  /*5ec0*/  IMAD R10, R11, R22, RZ ;  /* 0x000000160b0a7224 */ /* 0x000fce00078e02ff */
.L_x_242:
[----:B------:R-:W-:Y:S05]  /*5ed0*/  BSYNC B1 ;  /* 0x0000000000017941 */ /* 0x000fea0003800000 */
.L_x_241:
[----:B-1----:R-:W-:Y:S01]  /*5ee0*/  @!P6 IMAD R11, R128, R23, R10 ;  /* 0x00000017800be224 */ /* 0x002fe200078e020a */
[----:B------:R-:W-:Y:S04]  /*5ef0*/  BSSY B1, `(.L_x_243) ;  /* 0x0000006000017945 */ /* 0x000fe80003800000 */
[----:B------:R1:W-:Y:S01]  /*5f00*/  @!P6 STG.E.U8 desc[UR38][R4.64+0xd0], R11 ;  /* 0x0000d00b0400e986 */ /* 0x0003e2000c101126 */
[----:B------:R-:W-:Y:S05]  /*5f10*/  @P2 BRA `(.L_x_244) ;  /* 0x00000000000c2947 */ /* 0x000fea0003800000 */
[----:B------:R-:W1:Y:S02]  /*5f20*/  LDG.E.U8 R160, desc[UR38][R2.64+0xd1] ;  /* 0x0000d12602a07981 */ /* 0x000e64000c1e1100 */
[----:B-1----:R-:W-:-:S05]  /*5f30*/  PRMT R11, R160, 0x8880, RZ ;  /* 0x00008880a00b7816 */ /* 0x002fca00000000ff */
[----:B------:R-:W-:-:S07]  /*5f40*/  IMAD R10, R11, R22, RZ ;  /* 0x000000160b0a7224 */ /* 0x000fce00078e02ff */
.L_x_244:
[----:B------:R-:W-:Y:S05]  /*5f50*/  BSYNC B1 ;  /* 0x0000000000017941 */ /* 0x000fea0003800000 */
.L_x_243:
        /* <DEDUP_REMOVED lines=12> */
.L_x_246:
[----:B------:R-:W-:Y:S05]  /*6020*/  BSYNC B1 ;  /* 0x0000000000017941 */ /* 0x000fea0003800000 */
.L_x_245:
[----:B-1----:R-:W-:Y:S01]  /*6030*/  @!P4 IMAD R11, R130, R23, R10 ;  /* 0x00000017820bc224 */ /* 0x002fe200078e020a */
[----:B------:R-:W-:Y:S04]  /*6040*/  BSSY B1, `(.L_x_247) ;  /* 0x0000006000017945 */ /* 0x000fe80003800000 */
[----:B------:R1:W-:Y:S01]  /*6050*/  @!P4 STG.E.U8 desc[UR38][R6.64+0xd0], R11 ;  /* 0x0000d00b0600c986 */ /* 0x0003e2000c101126 */
[----:B------:R-:W-:Y:S05]  /*6060*/  @P3 BRA `(.L_x_248) ;  /* 0x00000000000c3947 */ /* 0x000fea0003800000 */
[----:B------:R-:W1:Y:S02]  /*6070*/  LDG.E.U8 R160, desc[UR38][R8.64+0xd1] ;  /* 0x0000d12608a07981 */ /* 0x000e64000c1e1100 */
[----:B-1----:R-:W-:-:S05]  /*6080*/  PRMT R11, R160, 0x8880, RZ ;  /* 0x00008880a00b7816 */ /* 0x002fca00000000ff */
[----:B------:R-:W-:-:S07]  /*6090*/  IMAD R10, R11, R22, RZ ;  /* 0x000000160b0a7224 */ /* 0x000fce00078e02ff */
.L_x_248:
[----:B------:R-:W-:Y:S05]  /*60a0*/  BSYNC B1 ;  /* 0x0000000000017941 */ /* 0x000fea0003800000 */
.L_x_247:
[----:B------:R-:W-:Y:S01]  /*60b0*/  @!P3 IMAD R131, R131, R23, R10 ;  /* 0x000000178383b224 */ /* 0x000fe200078e020a */
[----:B------:R-:W-:Y:S04]  /*60c0*/  BSSY B1, `(.L_x_249) ;  /* 0x0000006000017945 */ /* 0x000fe80003800000 */
[----:B------:R0:W-:Y:S01]  /*60d0*/  @!P3 STG.E.U8 desc[UR38][R6.64+0xd1], R131 ;  /* 0x0000d1830600b986 */ /* 0x0001e2000c101126 */
[----:B------:R-:W-:Y:S05]  /*60e0*/  @P5 BRA `(.L_x_250) ;  /* 0x00000000000c5947 */ /* 0x000fea0003800000 */
[----:B------:R-:W1:Y:S02]  /*60f0*/  LDG.E.U8 R160, desc[UR38][R2.64+0xd8] ;  /* 0x0000d82602a07981 */ /* 0x000e64000c1e1100 */
[----:B-1----:R-:W-:-:S05]  /*6100*/  PRMT R11, R160, 0x8880, RZ ;  /* 0x00008880a00b7816 */ /* 0x002fca00000000ff */
[----:B------:R-:W-:-:S07]  /*6110*/  IMAD R10, R11, R22, RZ ;  /* 0x000000160b0a7224 */ /* 0x000fce00078e02ff */
.L_x_250:
[----:B------:R-:W-:Y:S05]  /*6120*/  BSYNC B1 ;  /* 0x0000000000017941 */ /* 0x000fea0003800000 */
.L_x_249:
[----:B-1----:R-:W-:Y:S01]  /*6130*/  @!P5 IMAD R11, R132, R23, R10 ;  /* 0x00000017840bd224 */ /* 0x002fe200078e020a */
[----:B------:R-:W-:Y:S04]  /*6140*/  BSSY B1, `(.L_x_251) ;  /* 0x0000006000017945 */ /* 0x000fe80003800000 */
[----:B------:R1:W-:Y:S01]  /*6150*/  @!P5 STG.E.U8 desc[UR38][R4.64+0xd8], R11 ;  /* 0x0000d80b0400d986 */ /* 0x0003e2000c101126 */
[----:B------:R-:W-:Y:S05]  /*6160*/  @P6 BRA `(.L_x_252) ;  /* 0x00000000000c6947 */ /* 0x000fea0003800000 */
[----:B------:R-:W1:Y:S02]  /*6170*/  LDG.E.U8 R160, desc[UR38][R2.64+0xd9] ;  /* 0x0000d92602a07981 */ /* 0x000e64000c1e1100 */
[----:B-1----:R-:W-:-:S05]  /*6180*/  PRMT R11, R160, 0x8880, RZ ;  /* 0x00008880a00b7816 */ /* 0x002fca00000000ff */
[----:B------:R-:W-:-:S07]  /*6190*/  IMAD R10, R11, R22, RZ ;  /* 0x000000160b0a7224 */ /* 0x000fce00078e02ff */
.L_x_252:
[----:B------:R-:W-:Y:S05]  /*61a0*/  BSYNC B1 ;  /* 0x0000000000017941 */ /* 0x000fea0003800000 */
.L_x_251:
[----:B------:R-:W-:Y:S01]  /*61b0*/  @!P6 IMAD R133, R133, R23, R10 ;  /* 0x000000178585e224 */ /* 0x000fe200078e020a */
[----:B------:R-:W-:Y:S04]  /*61c0*/  BSSY B1, `(.L_x_253) ;  /* 0x0000006000017945 */ /* 0x000fe80003800000 */
[----:B------:R0:W-:Y:S01]  /*61d0*/  @!P6 STG.E.U8 desc[UR38][R4.64+0xd9], R133 ;  /* 0x0000d9850400e986 */ /* 0x0001e2000c101126 */
[----:B------:R-:W-:Y:S05]  /*61e0*/  @P2 BRA `(.L_x_254) ;  /* 0x00000000000c2947 */ /* 0x000fea0003800000 */
[----:B------:R-:W1:Y:S02]  /*61f0*/  LDG.E.U8 R160, desc[UR38][R8.64+0xd8] ;  /* 0x0000d82608a07981 */ /* 0x000e64000c1e1100 */
[----:B-1----:R-:W-:-:S05]  /*6200*/  PRMT R11, R160, 0x8880, RZ ;  /* 0x00008880a00b7816 */ /* 0x002fca00000000ff */
[----:B------:R-:W-:-:S07]  /*6210*/  IMAD R10, R11, R22, RZ ;  /* 0x000000160b0a7224 */ /* 0x000fce00078e02ff */
.L_x_254:
[----:B------:R-:W-:Y:S05]  /*6220*/  BSYNC B1 ;  /* 0x0000000000017941 */ /* 0x000fea0003800000 */
.L_x_253:
        /* <DEDUP_REMOVED lines=12> */
.L_x_256:
[----:B------:R-:W-:Y:S05]  /*62f0*/  BSYNC B1 ;  /* 0x0000000000017941 */ /* 0x000fea0003800000 */
.L_x_255:
[----:B------:R-:W-:Y:S01]  /*6300*/  @!P4 IMAD R135, R135, R23, R10 ;  /* 0x000000178787c224 */ /* 0x000fe200078e020a */
[----:B------:R-:W-:Y:S04]  /*6310*/  BSSY B1, `(.L_x_257) ;  /* 0x0000006000017945 */ /* 0x000fe80003800000 */
[----:B------:R0:W-:Y:S01]  /*6320*/  @!P4 STG.E.U8 desc[UR38][R6.64+0xd9], R135 ;  /* 0x0000d9870600c986 */ /* 0x0001e2000c101126 */
[----:B------:R-:W-:Y:S05]  /*6330*/  @P3 BRA `(.L_x_258) ;  /* 0x00000000000c3947 */ /* 0x000fea0003800000 */
[----:B------:R-:W1:Y:S02]  /*6340*/  LDG.E.U8 R160, desc[UR38][R2.64+0xe0] ;  /* 0x0000e02602a07981 */ /* 0x000e64000c1e1100 */
[----:B-1----:R-:W-:-:S05]  /*6350*/  PRMT R11, R160, 0x8880, RZ ;  /* 0x00008880a00b7816 */ /* 0x002fca00000000ff */
[----:B------:R-:W-:-:S07]  /*6360*/  IMAD R10, R11, R22, RZ ;  /* 0x000000160b0a7224 */ /* 0x000fce00078e02ff */
.L_x_258:
[----:B------:R-:W-:Y:S05]  /*6370*/  BSYNC B1 ;  /* 0x0000000000017941 */ /* 0x000fea0003800000 */
.L_x_257:
[----:B-1----:R-:W-:Y:S01]  /*6380*/  @!P3 IMAD R11, R136, R23, R10 ;  /* 0x00000017880bb224 */ /* 0x002fe200078e020a */
[----:B------:R-:W-:Y:S04]  /*6390*/  BSSY B1, `(.L_x_259) ;  /* 0x0000006000017945 */ /* 0x000fe80003800000 */
[----:B------:R1:W-:Y:S01]  /*63a0*/  @!P3 STG.E.U8 desc[UR38][R4.64+0xe0], R11 ;  /* 0x0000e00b0400b986 */ /* 0x0003e2000c101126 */
[----:B------:R-:W-:Y:S05]  /*63b0*/  @P5 BRA `(.L_x_260) ;  /* 0x00000000000c5947 */ /* 0x000fea0003800000 */
[----:B------:R-:W1:Y:S02]  /*63c0*/  LDG.E.U8 R160, desc[UR38][R2.64+0xe1] ;  /* 0x0000e12602a07981 */ /* 0x000e64000c1e1100 */
[----:B-1----:R-:W-:-:S05]  /*63d0*/  PRMT R11, R160, 0x8880, RZ ;  /* 0x00008880a00b7816 */ /* 0x002fca00000000ff */
[----:B------:R-:W-:-:S07]  /*63e0*/  IMAD R10, R11, R22, RZ ;  /* 0x000000160b0a7224 */ /* 0x000fce00078e02ff */
.L_x_260:
[----:B------:R-:W-:Y:S05]  /*63f0*/  BSYNC B1 ;  /* 0x0000000000017941 */ /* 0x000fea0003800000 */
.L_x_259:
[----:B------:R-:W-:Y:S01]  /*6400*/  @!P5 IMAD R137, R137, R23, R10 ;  /* 0x000000178989d224 */ /* 0x000fe200078e020a */
[----:B------:R-:W-:Y:S04]  /*6410*/  BSSY B1, `(.L_x_261) ;  /* 0x0000006000017945 */ /* 0x000fe80003800000 */
[----:B------:R0:W-:Y:S01]  /*6420*/  @!P5 STG.E.U8 desc[UR38][R4.64+0xe1], R137 ;  /* 0x0000e1890400d986 */ /* 0x0001e2000c101126 */
[----:B------:R-:W-:Y:S05]  /*6430*/  @P6 BRA `(.L_x_262) ;  /* 0x00000000000c6947 */ /* 0x000fea0003800000 */
[----:B------:R-:W1:Y:S02]  /*6440*/  LDG.E.U8 R160, desc[UR38][R8.64+0xe0] ;  /* 0x0000e02608a07981 */ /* 0x000e64000c1e1100 */
[----:B-1----:R-:W-:-:S05]  /*6450*/  PRMT R11, R160, 0x8880, RZ ;  /* 0x00008880a00b7816 */ /* 0x002fca00000000ff */
[----:B------:R-:W-:-:S07]  /*6460*/  IMAD R10, R11, R22, RZ ;  /* 0x000000160b0a7224 */ /* 0x000fce00078e02ff */
.L_x_262:
[----:B------:R-:W-:Y:S05]  /*6470*/  BSYNC B1 ;  /* 0x0000000000017941 */ /* 0x000fea0003800000 */
.L_x_261:
[----:B-1----:R-:W-:Y:S01]  /*6480*/  @!P6 IMAD R11, R138, R23, R10 ;  /* 0x000000178a0be224 */ /* 0x002fe200078e020a */
[----:B------:R-:W-:Y:S04]  /*6490*/  BSSY B1, `(.L_x_263) ;  /* 0x0000006000017945 */ /* 0x000fe80003800000 */
[----:B------:R1:W-:Y:S01]  /*64a0*/  @!P6 STG.E.U8 desc[UR38][R6.64+0xe0], R11 ;  /* 0x0000e00b0600e986 */ /* 0x0003e2000c101126 */
[----:B------:R-:W-:Y:S05]  /*64b0*/  @P2 BRA `(.L_x_264) ;  /* 0x00000000000c2947 */ /* 0x000fea0003800000 */
[----:B------:R-:W1:Y:S02]  /*64c0*/  LDG.E.U8 R160, desc[UR38][R8.64+0xe1] ;  /* 0x0000e12608a07981 */ /* 0x000e64000c1e1100 */
[----:B-1----:R-:W-:-:S05]  /*64d0*/  PRMT R11, R160, 0x8880, RZ ;  /* 0x00008880a00b7816 */ /* 0x002fca00000000ff */
[----:B------:R-:W-:-:S07]  /*64e0*/  IMAD R10, R11, R22, RZ ;  /* 0x000000160b0a7224 */ /* 0x000fce00078e02ff */
.L_x_264:
[----:B------:R-:W-:Y:S05]  /*64f0*/  BSYNC B1 ;  /* 0x0000000000017941 */ /* 0x000fea0003800000 */
.L_x_263:
        /* <DEDUP_REMOVED lines=12> */
.L_x_266:
[----:B------:R-:W-:Y:S05]  /*65c0*/  BSYNC B1 ;  /* 0x0000000000017941 */ /* 0x000fea0003800000 */
.L_x_265:
[----:B-1----:R-:W-:Y:S01]  /*65d0*/  @!P5 IMAD R11, R140, R23, R10 ;  /* 0x000000178c0bd224 */ /* 0x002fe200078e020a */
[----:B------:R-:W-:Y:S04]  /*65e0*/  BSSY B1, `(.L_x_267) ;  /* 0x0000006000017945 */ /* 0x000fe80003800000 */
[----:B------:R1:W-:Y:S01]  /*65f0*/  @!P5 STG.E.U8 desc[UR38][R4.64+0xe8], R11 ;  /* 0x0000e80b0400d986 */ /* 0x0003e2000c101126 */
[----:B------:R-:W-:Y:S05]  /*6600*/  @P3 BRA `(.L_x_268) ;  /* 0x00000000000c3947 */ /* 0x000fea0003800000 */
[----:B------:R-:W1:Y:S02]  /*6610*/  LDG.E.U8 R160, desc[UR38][R2.64+0xe9] ;  /* 0x0000e92602a07981 */ /* 0x000e64000c1e1100 */
[----:B-1----:R-:W-:-:S05]  /*6620*/  PRMT R11, R160, 0x8880, RZ ;  /* 0x00008880a00b7816 */ /* 0x002fca00000000ff */
[----:B------:R-:W-:-:S07]  /*6630*/  IMAD R10, R11, R22, RZ ;  /* 0x000000160b0a7224 */ /* 0x000fce00078e02ff */
.L_x_268:
[----:B------:R-:W-:Y:S05]  /*6640*/  BSYNC B1 ;  /* 0x0000000000017941 */ /* 0x000fea0003800000 */
.L_x_267:
[----:B------:R-:W-:Y:S01]  /*6650*/  @!P3 IMAD R141, R141, R23, R10 ;  /* 0x000000178d8db224 */ /* 0x000fe200078e020a */
[----:B------:R-:W-:Y:S04]  /*6660*/  BSSY B1, `(.L_x_269) ;  /* 0x0000006000017945 */ /* 0x000fe80003800000 */
[----:B------:R0:W-:Y:S01]  /*6670*/  @!P3 STG.E.U8 desc[UR38][R4.64+0xe9], R141 ;  /* 0x0000e98d0400b986 */ /* 0x0001e2000c101126 */
[----:B------:R-:W-:Y:S05]  /*6680*/  @P2 BRA `(.L_x_270) ;  /* 0x00000000000c2947 */ /* 0x000fea0003800000 */
[----:B------:R-:W1:Y:S02]  /*6690*/  LDG.E.U8 R160, desc[UR38][R8.64+0xe8] ;  /* 0x0000e82608a07981 */ /* 0x000e64000c1e1100 */
[----:B-1----:R-:W-:-:S05]  /*66a0*/  PRMT R11, R160, 0x8880, RZ ;  /* 0x00008880a00b7816 */ /* 0x002fca00000000ff */
[----:B------:R-:W-:-:S07]  /*66b0*/  IMAD R10, R11, R22, RZ ;  /* 0x000000160b0a7224 */ /* 0x000fce00078e02ff */
.L_x_270:
[----:B------:R-:W-:Y:S05]  /*66c0*/  BSYNC B1 ;  /* 0x0000000000017941 */ /* 0x000fea0003800000 */
.L_x_269:
[----:B-1----:R-:W-:Y:S01]  /*66d0*/  @!P2 IMAD R11, R142, R23, R10 ;  /* 0x000000178e0ba224 */ /* 0x002fe200078e020a */
[----:B------:R-:W-:Y:S04]  /*66e0*/  BSSY B1, `(.L_x_271) ;  /* 0x0000006000017945 */ /* 0x000fe80003800000 */
[----:B------:R1:W-:Y:S01]  /*66f0*/  @!P2 STG.E.U8 desc[UR38][R6.64+0xe8], R11 ;  /* 0x0000e80b0600a986 */ /* 0x0003e2000c101126 */
[----:B------:R-:W-:Y:S05]  /*6700*/  @P6 BRA `(.L_x_272) ;  /* 0x00000000000c6947 */ /* 0x000fea0003800000 */
[----:B------:R-:W1:Y:S02]  /*6710*/  LDG.E.U8 R160, desc[UR38][R8.64+0xe9] ;  /* 0x0000e92608a07981 */ /* 0x000e64000c1e1100 */
[----:B-1----:R-:W-:-:S05]  /*6720*/  PRMT R11, R160, 0x8880, RZ ;  /* 0x00008880a00b7816 */ /* 0x002fca00000000ff */
[----:B------:R-:W-:-:S07]  /*6730*/  IMAD R10, R11, R22, RZ ;  /* 0x000000160b0a7224 */ /* 0x000fce00078e02ff */
.L_x_272:
[----:B------:R-:W-:Y:S05]  /*6740*/  BSYNC B1 ;  /* 0x0000000000017941 */ /* 0x000fea0003800000 */
.L_x_271:
[----:B------:R-:W-:Y:S01]  /*6750*/  @!P6 IMAD R143, R143, R23, R10 ;  /* 0x000000178f8fe224 */ /* 0x000fe200078e020a */
[----:B------:R-:W-:Y:S04]  /*6760*/  BSSY B1, `(.L_x_273) ;  /* 0x0000006000017945 */ /* 0x000fe80003800000 */
[----:B------:R0:W-:Y:S01]  /*6770*/  @!P6 STG.E.U8 desc[UR38][R6.64+0xe9], R143 ;  /* 0x0000e98f0600e986 */ /* 0x0001e2000c101126 */
[----:B------:R-:W-:Y:S05]  /*6780*/  @P4 BRA `(.L_x_274) ;  /* 0x00000000000c4947 */ /* 0x000fea0003800000 */
[----:B------:R-:W1:Y:S02]  /*6790*/  LDG.E.U8 R160, desc[UR38][R2.64+0xf0] ;  /* 0x0000f02602a07981 */ /* 0x000e64000c1e1100 */
[----:B-1----:R-:W-:-:S05]  /*67a0*/  PRMT R11, R160, 0x8880, RZ ;  /* 0x00008880a00b7816 */ /* 0x002fca00000000ff */
[----:B------:R-:W-:-:S07]  /*67b0*/  IMAD R10, R11, R22, RZ ;  /* 0x000000160b0a7224 */ /* 0x000fce00078e02ff */
.L_x_274:
[----:B------:R-:W-:Y:S05]  /*67c0*/  BSYNC B1 ;  /* 0x0000000000017941 */ /* 0x000fea0003800000 */
.L_x_273:
[----:B------:R-:W-:Y:S01]  /*67d0*/  ISETP.LT.OR P3, PT, R0, 0xf2, !P1 ;  /* 0x000000f20000780c */ /* 0x000fe20004f61670 */
[----:B-1----:R-:W-:Y:S01]  /*67e0*/  @!P4 IMAD R11, R144, R23, R10 ;  /* 0x00000017900bc224 */ /* 0x002fe200078e020a */
[----:B------:R-:W-:Y:S01]  /*67f0*/  BSSY B1, `(.L_x_275) ;  /* 0x000000b000017945 */ /* 0x000fe20003800000 */
[C---:B------:R-:W-:Y:S02]  /*6800*/  ISETP.LT.OR P2, PT, R0.reuse, 0xf1, !P0 ;  /* 0x000000f10000780c */ /* 0x040fe40004741670 */
[C---:B------:R-:W-:Y:S01]  /*6810*/  ISETP.LT.OR P5, PT, R0.reuse, 0xf2, !P0 ;  /* 0x000000f20000780c */ /* 0x040fe200047a1670 */
[----:B------:R1:W-:Y:S01]  /*6820*/  @!P4 STG.E.U8 desc[UR38][R4.64+0xf0], R11 ;  /* 0x0000f00b0400c986 */ /* 0x0003e2000c101126 */
[C---:B------:R-:W-:Y:S02]  /*6830*/  ISETP.LT.OR P4, PT, R0.reuse, 0xf9, !P1 ;  /* 0x000000f90000780c */ /* 0x040fe40004f81670 */
[C---:B------:R-:W-:Y:S02]  /*6840*/  ISETP.LT.OR P1, PT, R0.reuse, 0xfa, !P1 ;  /* 0x000000fa0000780c */ /* 0x040fe40004f21670 */
[----:B------:R-:W-:-:S02]  /*6850*/  ISETP.LT.OR P6, PT, R0, 0xf9, !P0 ;  /* 0x000000f90000780c */ /* 0x000fc400047c1670 */
[----:B------:R-:W-:Y:S11]  /*6860*/  @P3 BRA `(.L_x_276) ;  /* 0x00000000000c3947 */ /* 0x000ff60003800000 */
[----:B------:R-:W1:Y:S02]  /*6870*/  LDG.E.U8 R160, desc[UR38][R2.64+0xf1] ;  /* 0x0000f12602a07981 */ /* 0x000e64000c1e1100 */
[----:B-1----:R-:W-:-:S05]  /*6880*/  PRMT R11, R160, 0x8880, RZ ;  /* 0x00008880a00b7816 */ /* 0x002fca00000000ff */
[----:B------:R-:W-:-:S07]  /*6890*/  IMAD R10, R11, R22, RZ ;  /* 0x000000160b0a7224 */ /* 0x000fce00078e02ff */
.L_x_276:
[----:B------:R-:W-:Y:S05]  /*68a0*/  BSYNC B1 ;  /* 0x0000000000017941 */ /* 0x000fea0003800000 */
.L_x_275:
[----:B------:R-:W-:Y:S01]  /*68b0*/  @!P3 IMAD R145, R145, R23, R10 ;  /* 0x000000179191b224 */ /* 0x000fe200078e020a */
[----:B------:R-:W-:Y:S04]  /*68c0*/  BSSY B1, `(.L_x_277) ;  /* 0x0000006000017945 */ /* 0x000fe80003800000 */
[----:B------:R0:W-:Y:S01]  /*68d0*/  @!P3 STG.E.U8 desc[UR38][R4.64+0xf1], R145 ;  /* 0x0000f1910400b986 */ /* 0x0001e2000c101126 */
[----:B------:R-:W-:Y:S05]  /*68e0*/  @P2 BRA `(.L_x_278) ;  /* 0x00000000000c2947 */ /* 0x000fea0003800000 */
[----:B------:R-:W1:Y:S02]  /*68f0*/  LDG.E.U8 R160, desc[UR38][R8.64+0xf0] ;  /* 0x0000f02608a07981 */ /* 0x000e64000c1e1100 */
[----:B-1----:R-:W-:-:S05]  /*6900*/  PRMT R11, R160, 0x8880, RZ ;  /* 0x00008880a00b7816 */ /* 0x002fca00000000ff */
[----:B------:R-:W-:-:S07]  /*6910*/  IMAD R10, R11, R22, RZ ;  /* 0x000000160b0a7224 */ /* 0x000fce00078e02ff */
.L_x_278:
[----:B------:R-:W-:Y:S05]  /*6920*/  BSYNC B1 ;  /* 0x0000000000017941 */ /* 0x000fea0003800000 */
.L_x_277:
[----:B-1----:R-:W-:Y:S01]  /*6930*/  @!P2 IMAD R11, R146, R23, R10 ;  /* 0x00000017920ba224 */ /* 0x002fe200078e020a */
[----:B------:R-:W-:Y:S04]  /*6940*/  BSSY B1, `(.L_x_279) ;  /* 0x0000006000017945 */ /* 0x000fe80003800000 */
[----:B------:R1:W-:Y:S01]  /*6950*/  @!P2 STG.E.U8 desc[UR38][R6.64+0xf0], R11 ;  /* 0x0000f00b0600a986 */ /* 0x0003e2000c101126 */
[----:B------:R-:W-:Y:S05]  /*6960*/  @P5 BRA `(.L_x_280) ;  /* 0x00000000000c5947 */ /* 0x000fea0003800000 */
[----:B------:R-:W1:Y:S02]  /*6970*/  LDG.E.U8 R160, desc[UR38][R8.64+0xf1] ;  /* 0x0000f12608a07981 */ /* 0x000e64000c1e1100 */
[----:B-1----:R-:W-:-:S05]  /*6980*/  PRMT R11, R160, 0x8880, RZ ;  /* 0x00008880a00b7816 */ /* 0x002fca00000000ff */
[----:B------:R-:W-:-:S07]  /*6990*/  IMAD R10, R11, R22, RZ ;  /* 0x000000160b0a7224 */ /* 0x000fce00078e02ff */
.L_x_280:
[----:B------:R-:W-:Y:S05]  /*69a0*/  BSYNC B1 ;  /* 0x0000000000017941 */ /* 0x000fea0003800000 */
.L_x_279:
[----:B------:R-:W-:Y:S01]  /*69b0*/  @!P5 IMAD R147, R147, R23, R10 ;  /* 0x000000179393d224 */ /* 0x000fe200078e020a */
[----:B------:R-:W-:Y:S04]  /*69c0*/  BSSY B1, `(.L_x_281) ;  /* 0x0000006000017945 */ /* 0x000fe80003800000 */
[----:B------:R0:W-:Y:S01]  /*69d0*/  @!P5 STG.E.U8 desc[UR38][R6.64+0xf1], R147 ;  /* 0x0000f1930600d986 */ /* 0x0001e2000c101126 */
[----:B------:R-:W-:Y:S05]  /*69e0*/  @P4 BRA `(.L_x_282) ;  /* 0x00000000000c4947 */ /* 0x000fea0003800000 */
[----:B------:R-:W1:Y:S02]  /*69f0*/  LDG.E.U8 R160, desc[UR38][R2.64+0xf8] ;  /* 0x0000f82602a07981 */ /* 0x000e64000c1e1100 */
[----:B-1----:R-:W-:-:S05]  /*6a00*/  PRMT R11, R160, 0x8880, RZ ;  /* 0x00008880a00b7816 */ /* 0x002fca00000000ff */
[----:B------:R-:W-:-:S07]  /*6a10*/  IMAD R10, R11, R22, RZ ;  /* 0x000000160b0a7224 */ /* 0x000fce00078e02ff */
.L_x_282:
[----:B------:R-:W-:Y:S05]  /*6a20*/  BSYNC B1 ;  /* 0x0000000000017941 */ /* 0x000fea0003800000 */
.L_x_281:
[----:B-1----:R-:W-:Y:S01]  /*6a30*/  @!P4 IMAD R11, R148, R23, R10 ;  /* 0x00000017940bc224 */ /* 0x002fe200078e020a */
[----:B------:R-:W-:Y:S04]  /*6a40*/  BSSY B1, `(.L_x_283) ;  /* 0x0000006000017945 */ /* 0x000fe80003800000 */
[----:B------:R1:W-:Y:S01]  /*6a50*/  @!P4 STG.E.U8 desc[UR38][R4.64+0xf8], R11 ;  /* 0x0000f80b0400c986 */ /* 0x0003e2000c101126 */
[----:B------:R-:W-:Y:S05]  /*6a60*/  @P1 BRA `(.L_x_284) ;  /* 0x00000000000c1947 */ /* 0x000fea0003800000 */
[----:B------:R-:W1:Y:S02]  /*6a70*/  LDG.E.U8 R160, desc[UR38][R2.64+0xf9] ;  /* 0x0000f92602a07981 */ /* 0x000e64000c1e1100 */
[----:B-1----:R-:W-:-:S05]  /*6a80*/  PRMT R11, R160, 0x8880, RZ ;  /* 0x00008880a00b7816 */ /* 0x002fca00000000ff */
[----:B------:R-:W-:-:S07]  /*6a90*/  IMAD R10, R11, R22, RZ ;  /* 0x000000160b0a7224 */ /* 0x000fce00078e02ff */
.L_x_284:
[----:B------:R-:W-:Y:S05]  /*6aa0*/  BSYNC B1 ;  /* 0x0000000000017941 */ /* 0x000fea0003800000 */
.L_x_283:
[----:B------:R-:W-:Y:S01]  /*6ab0*/  @!P1 IMAD R149, R149, R23, R10 ;  /* 0x0000001795959224 */ /* 0x000fe200078e020a */
[----:B------:R-:W-:Y:S04]  /*6ac0*/  BSSY B1, `(.L_x_285) ;  /* 0x0000006000017945 */ /* 0x000fe80003800000 */
[----:B------:R0:W-:Y:S01]  /*6ad0*/  @!P1 STG.E.U8 desc[UR38][R4.64+0xf9], R149 ;  /* 0x0000f99504009986 */ /* 0x0001e2000c101126 */
[----:B------:R-:W-:Y:S05]  /*6ae0*/  @P6 BRA `(.L_x_286) ;  /* 0x00000000000c6947 */ /* 0x000fea0003800000 */
[----:B------:R-:W0:Y:S02]  /*6af0*/  LDG.E.U8 R160, desc[UR38][R8.64+0xf8] ;  /* 0x0000f82608a07981 */ /* 0x000e24000c1e1100 */
[----:B0-----:R-:W-:-:S05]  /*6b00*/  PRMT R3, R160, 0x8880, RZ ;  /* 0x00008880a0037816 */ /* 0x001fca00000000ff */
[----:B------:R-:W-:-:S07]  /*6b10*/  IMAD R10, R3, R22, RZ ;  /* 0x00000016030a7224 */ /* 0x000fce00078e02ff */
.L_x_286:
[----:B------:R-:W-:Y:S05]  /*6b20*/  BSYNC B1 ;  /* 0x0000000000017941 */ /* 0x000fea0003800000 */
.L_x_285:
[----:B0-----:R-:W-:Y:S01]  /*6b30*/  @!P6 IMAD R3, R150, R23, R10 ;  /* 0x000000179603e224 */ /* 0x001fe200078e020a */
[----:B------:R-:W-:Y:S01]  /*6b40*/  ISETP.LT.OR P0, PT, R0, 0xfa, !P0 ;  /* 0x000000fa0000780c */ /* 0x000fe20004701670 */
[----:B------:R-:W-:Y:S03]  /*6b50*/  BSSY B1, `(.L_x_287) ;  /* 0x0000006000017945 */ /* 0x000fe60003800000 */
[----:B------:R0:W-:Y:S09]  /*6b60*/  @!P6 STG.E.U8 desc[UR38][R6.64+0xf8], R3 ;  /* 0x0000f8030600e986 */ /* 0x0001f2000c101126 */
[----:B------:R-:W-:Y:S05]  /*6b70*/  @P0 BRA `(.L_x_288) ;  /* 0x00000000000c0947 */ /* 0x000fea0003800000 */
[----:B------:R-:W0:Y:S02]  /*6b80*/  LDG.E.U8 R160, desc[UR38][R8.64+0xf9] ;  /* 0x0000f92608a07981 */ /* 0x000e24000c1e1100 */
[----:B0-----:R-:W-:-:S05]  /*6b90*/  PRMT R3, R160, 0x8880, RZ ;  /* 0x00008880a0037816 */ /* 0x001fca00000000ff */
[----:B------:R-:W-:-:S07]  /*6ba0*/  IMAD R10, R3, R22, RZ ;  /* 0x00000016030a7224 */ /* 0x000fce00078e02ff */
.L_x_288:
[----:B------:R-:W-:Y:S05]  /*6bb0*/  BSYNC B1 ;  /* 0x0000000000017941 */ /* 0x000fea0003800000 */
.L_x_287:
[----:B------:R-:W-:Y:S01]  /*6bc0*/  IMAD R151, R151, R23, R10 ;  /* 0x0000001797977224 */ /* 0x000fe200078e020a */
[----:B------:R-:W-:Y:S06]  /*6bd0*/  @P0 BRA `(.L_x_289) ;  /* 0x0000001800100947 */ /* 0x000fec0003800000 */
[----:B------:R0:W-:Y:S01]  /*6be0*/  STG.E.U8 desc[UR38][R6.64+0xf9], R151 ;  /* 0x0000f99706007986 */ /* 0x0001e2000c101126 */
[----:B------:R-:W-:Y:S05]  /*6bf0*/  BRA `(.L_x_289) ;  /* 0x0000001800087947 */ /* 0x000fea0003800000 */
.L_x_32:
[C---:B------:R-:W-:Y:S02]  /*6c00*/  ISETP.GE.AND P1, PT, R163.reuse, 0x1, PT ;  /* 0x00000001a300780c */ /* 0x040fe40003f26270 */
[----:B------:R-:W-:Y:S02]  /*6c10*/  ISETP.GE.AND P0, PT, R163, 0x9, PT ;  /* 0x00000009a300780c */ /* 0x000fe40003f06270 */
[C---:B------:R-:W-:Y:S02]  /*6c20*/  ISETP.LT.OR P3, PT, R0.reuse, 0x1, !P1 ;  /* 0x000000010000780c */ /* 0x040fe40004f61670 */
[C---:B------:R-:W-:Y:S02]  /*6c30*/  ISETP.LT.OR P2, PT, R0.reuse, 0x2, !P1 ;  /* 0x000000020000780c */ /* 0x040fe40004f41670 */
[C---:B------:R-:W-:Y:S02]  /*6c40*/  ISETP.LT.OR P6, PT, R0.reuse, 0x1, !P0 ;  /* 0x000000010000780c */ /* 0x040fe400047c1670 */
[----:B------:R-:W-:-:S02]  /*6c50*/  ISETP.LT.OR P4, PT, R0, 0x2, !P0 ;  /* 0x000000020000780c */ /* 0x000fc40004781670 */
[----:B------:R-:W-:-:S05]  /*6c60*/  ISETP.LT.OR P5, PT, R0, 0xa, !P1 ;  /* 0x0000000a0000780c */ /* 0x000fca0004fa1670 */
[-C--:B------:R-:W-:Y:S02]  /*6c70*/  @!P3 IMAD R3, R24, R23.reuse, RZ ;  /* 0x000000171803b224 */ /* 0x080fe400078e02ff */
[-C--:B------:R-:W-:Y:S02]  /*6c80*/  @!P2 IMAD R25, R25, R23.reuse, RZ ;  /* 0x000000171919a224 */ /* 0x080fe400078e02ff */
[-C--:B------:R-:W-:Y:S01]  /*6c90*/  @!P6 IMAD R9, R26, R23.reuse, RZ ;  /* 0x000000171a09e224 */ /* 0x080fe200078e02ff */
[----:B------:R0:W-:Y:S01]  /*6ca0*/  @!P3 STG.E.U8 desc[UR38][R4.64], R3 ;  /* 0x000000030400b986 */ /* 0x0001e2000c101126 */
[C---:B------:R-:W-:Y:S01]  /*6cb0*/  ISETP.LT.OR P3, PT, R0.reuse, 0x9, !P1 ;  /* 0x000000090000780c */ /* 0x040fe20004f61670 */
[-C--:B------:R-:W-:Y:S02]  /*6cc0*/  @!P4 IMAD R27, R27, R23.reuse, RZ ;  /* 0x000000171b1bc224 */ /* 0x080fe400078e02ff */
[----:B------:R-:W-:Y:S01]  /*6cd0*/  @!P5 IMAD R29, R29, R23, RZ ;  /* 0x000000171d1dd224 */ /* 0x000fe200078e02ff */
[----:B------:R-:W-:Y:S01]  /*6ce0*/  @!P2 STG.E.U8 desc[UR38][R4.64+0x1], R25 ;  /* 0x000001190400a986 */ /* 0x000fe2000c101126 */
[----:B------:R-:W-:-:S03]  /*6cf0*/  ISETP.LT.OR P2, PT, R0, 0x9, !P0 ;  /* 0x000000090000780c */ /* 0x000fc60004741670 */
[----:B------:R1:W-:Y:S01]  /*6d00*/  @!P6 STG.E.U8 desc[UR38][R6.64], R9 ;  /* 0x000000090600e986 */ /* 0x0003e2000c101126 */
[----:B------:R-:W-:-:S03]  /*6d10*/  ISETP.LT.OR P6, PT, R0, 0xa, !P0 ;  /* 0x0000000a0000780c */ /* 0x000fc600047c1670 */
[----:B------:R-:W-:Y:S01]  /*6d20*/  @!P4 STG.E.U8 desc[UR38][R6.64+0x1], R27 ;  /* 0x0000011b0600c986 */ /* 0x000fe2000c101126 */
[----:B0-----:R-:W-:Y:S01]  /*6d30*/  @!P3 IMAD R3, R28, R23, RZ ;  /* 0x000000171c03b224 */ /* 0x001fe200078e02ff */
[C---:B------:R-:W-:Y:S02]  /*6d40*/  ISETP.LT.OR P4, PT, R0.reuse, 0x11, !P1 ;  /* 0x000000110000780c */ /* 0x040fe40004f81670 */
[----:B------:R-:W-:Y:S01]  /*6d50*/  @!P5 STG.E.U8 desc[UR38][R4.64+0x9], R29 ;  /* 0x0000091d0400d986 */ /* 0x000fe2000c101126 */
[----:B------:R-:W-:-:S03]  /*6d60*/  ISETP.LT.OR P5, PT, R0, 0x11, !P0 ;  /* 0x000000110000780c */ /* 0x000fc600047a1670 */
[----:B------:R0:W-:Y:S01]  /*6d70*/  @!P3 STG.E.U8 desc[UR38][R4.64+0x8], R3 ;  /* 0x000008030400b986 */ /* 0x0001e2000c101126 */
[----:B------:R-:W-:Y:S01]  /*6d80*/  ISETP.LT.OR P3, PT, R0, 0x12, !P1 ;  /* 0x000000120000780c */ /* 0x000fe20004f61670 */
[-C--:B-1----:R-:W-:Y:S02]  /*6d90*/  @!P2 IMAD R9, R30, R23.reuse, RZ ;  /* 0x000000171e09a224 */ /* 0x082fe400078e02ff */
[----:B------:R-:W-:-:S03]  /*6da0*/  @!P6 IMAD R31, R31, R23, RZ ;  /* 0x000000171f1fe224 */ /* 0x000fc600078e02ff */
[-C--:B------:R-:W-:Y:S01]  /*6db0*/  @!P4 IMAD R11, R32, R23.reuse, RZ ;  /* 0x00000017200bc224 */ /* 0x080fe200078e02ff */
[----:B------:R1:W-:Y:S01]  /*6dc0*/  @!P2 STG.E.U8 desc[UR38][R6.64+0x8], R9 ;  /* 0x000008090600a986 */ /* 0x0003e2000c101126 */
[----:B------:R-:W-:Y:S01]  /*6dd0*/  ISETP.LT.OR P2, PT, R0, 0x12, !P0 ;  /* 0x000000120000780c */ /* 0x000fe20004741670 */
[-C--:B0-----:R-:W-:Y:S02]  /*6de0*/  @!P5 IMAD R3, R34, R23.reuse, RZ ;  /* 0x000000172203d224 */ /* 0x081fe400078e02ff */
[----:B------:R-:W-:Y:S02]  /*6df0*/  @!P6 STG.E.U8 desc[UR38][R6.64+0x9], R31 ;  /* 0x0000091f0600e986 */ /* 0x000fe4000c101126 */
[----:B------:R-:W-:Y:S01]  /*6e00*/  @!P3 IMAD R33, R33, R23, RZ ;  /* 0x000000172121b224 */ /* 0x000fe200078e02ff */
[C---:B------:R-:W-:Y:S01]  /*6e10*/  ISETP.LT.OR P6, PT, R0.reuse, 0x19, !P1 ;  /* 0x000000190000780c */ /* 0x040fe20004fc1670 */
[----:B------:R-:W-:Y:S01]  /*6e20*/  @!P4 STG.E.U8 desc[UR38][R4.64+0x10], R11 ;  /* 0x0000100b0400c986 */ /* 0x000fe2000c101126 */
[----:B------:R-:W-:-:S03]  /*6e30*/  ISETP.LT.OR P4, PT, R0, 0x1a, !P1 ;  /* 0x0000001a0000780c */ /* 0x000fc60004f81670 */
[----:B------:R-:W-:Y:S01]  /*6e40*/  @!P3 STG.E.U8 desc[UR38][R4.64+0x11], R33 ;  /* 0x000011210400b986 */ /* 0x000fe2000c101126 */
[C---:B------:R-:W-:Y:S01]  /*6e50*/  ISETP.LT.OR P3, PT, R0.reuse, 0x19, !P0 ;  /* 0x000000190000780c */ /* 0x040fe20004761670 */
[----:B------:R-:W-:Y:S02]  /*6e60*/  @!P2 IMAD R35, R35, R23, RZ ;  /* 0x000000172323a224 */ /* 0x000fe400078e02ff */
[----:B------:R0:W-:Y:S01]  /*6e70*/  @!P5 STG.E.U8 desc[UR38][R6.64+0x10], R3 ;  /* 0x000010030600d986 */ /* 0x0001e2000c101126 */
[----:B------:R-:W-:-:S03]  /*6e80*/  ISETP.LT.OR P5, PT, R0, 0x1a, !P0 ;  /* 0x0000001a0000780c */ /* 0x000fc600047a1670 */
[-C--:B-1----:R-:W-:Y:S01]  /*6e90*/  @!P6 IMAD R9, R36, R23.reuse, RZ ;  /* 0x000000172409e224 */ /* 0x082fe200078e02ff */
[----:B------:R-:W-:Y:S01]  /*6ea0*/  @!P2 STG.E.U8 desc[UR38][R6.64+0x11], R35 ;  /* 0x000011230600a986 */ /* 0x000fe2000c101126 */
[C---:B------:R-:W-:Y:S01]  /*6eb0*/  ISETP.LT.OR P2, PT, R0.reuse, 0x21, !P1 ;  /* 0x000000210000780c */ /* 0x040fe20004f41670 */
[-C--:B------:R-:W-:Y:S02]  /*6ec0*/  @!P4 IMAD R37, R37, R23.reuse, RZ ;  /* 0x000000172525c224 */ /* 0x080fe400078e02ff */
[----:B------:R1:W-:Y:S01]  /*6ed0*/  @!P6 STG.E.U8 desc[UR38][R4.64+0x18], R9 ;  /* 0x000018090400e986 */ /* 0x0003e2000c101126 */
[----:B------:R-:W-:Y:S01]  /*6ee0*/  ISETP.LT.OR P6, PT, R0, 0x22, !P1 ;  /* 0x000000220000780c */ /* 0x000fe20004fc1670 */
[-C--:B0-----:R-:W-:Y:S02]  /*6ef0*/  @!P3 IMAD R3, R38, R23.reuse, RZ ;  /* 0x000000172603b224 */ /* 0x081fe400078e02ff */
[----:B------:R-:W-:Y:S01]  /*6f00*/  @!P4 STG.E.U8 desc[UR38][R4.64+0x19], R37 ;  /* 0x000019250400c986 */ /* 0x000fe2000c101126 */
[----:B------:R-:W-:Y:S01]  /*6f10*/  @!P5 IMAD R39, R39, R23, RZ ;  /* 0x000000172727d224 */ /* 0x000fe200078e02ff */
[----:B------:R-:W-:-:S02]  /*6f20*/  ISETP.LT.OR P4, PT, R0, 0x21, !P0 ;  /* 0x000000210000780c */ /* 0x000fc40004781670 */
[----:B------:R0:W-:Y:S01]  /*6f30*/  @!P3 STG.E.U8 desc[UR38][R6.64+0x18], R3 ;  /* 0x000018030600b986 */ /* 0x0001e2000c101126 */
[----:B------:R-:W-:Y:S01]  /*6f40*/  ISETP.LT.OR P3, PT, R0, 0x22, !P0 ;  /* 0x000000220000780c */ /* 0x000fe20004761670 */
[-C--:B-1----:R-:W-:Y:S02]  /*6f50*/  @!P2 IMAD R9, R40, R23.reuse, RZ ;  /* 0x000000172809a224 */ /* 0x082fe400078e02ff */
[----:B------:R-:W-:Y:S01]  /*6f60*/  @!P5 STG.E.U8 desc[UR38][R6.64+0x19], R39 ;  /* 0x000019270600d986 */ /* 0x000fe2000c101126 */
[C---:B------:R-:W-:Y:S01]  /*6f70*/  ISETP.LT.OR P5, PT, R0.reuse, 0x29, !P1 ;  /* 0x000000290000780c */ /* 0x040fe20004fa1670 */
[-C--:B------:R-:W-:Y:S02]  /*6f80*/  @!P6 IMAD R41, R41, R23.reuse, RZ ;  /* 0x000000172929e224 */ /* 0x080fe400078e02ff */
[----:B------:R1:W-:Y:S01]  /*6f90*/  @!P2 STG.E.U8 desc[UR38][R4.64+0x20], R9 ;  /* 0x000020090400a986 */ /* 0x0003e2000c101126 */
[----:B------:R-:W-:Y:S02]  /*6fa0*/  ISETP.LT.OR P2, PT, R0, 0x2a, !P1 ;  /* 0x0000002a0000780c */ /* 0x000fe40004f41670 */
[-C--:B------:R-:W-:Y:S01]  /*6fb0*/  @!P4 IMAD R11, R42, R23.reuse, RZ ;  /* 0x000000172a0bc224 */ /* 0x080fe200078e02ff */
[----:B------:R-:W-:Y:S01]  /*6fc0*/  @!P6 STG.E.U8 desc[UR38][R4.64+0x21], R41 ;  /* 0x000021290400e986 */ /* 0x000fe2000c101126 */
[----:B------:R-:W-:Y:S01]  /*6fd0*/  ISETP.LT.OR P6, PT, R0, 0x29, !P0 ;  /* 0x000000290000780c */ /* 0x000fe200047c1670 */
[----:B------:R-:W-:-:S02]  /*6fe0*/  @!P3 IMAD R43, R43, R23, RZ ;  /* 0x000000172b2bb224 */ /* 0x000fc400078e02ff */
[----:B------:R-:W-:Y:S01]  /*6ff0*/  @!P4 STG.E.U8 desc[UR38][R6.64+0x20], R11 ;  /* 0x0000200b0600c986 */ /* 0x000fe2000c101126 */
[----:B------:R-:W-:Y:S01]  /*7000*/  ISETP.LT.OR P4, PT, R0, 0x2a, !P0 ;  /* 0x0000002a0000780c */ /* 0x000fe20004781670 */
[-C--:B0-----:R-:W-:Y:S02]  /*7010*/  @!P5 IMAD R3, R44, R23.reuse, RZ ;  /* 0x000000172c03d224 */ /* 0x081fe400078e02ff */
[----:B------:R-:W-:Y:S01]  /*7020*/  @!P3 STG.E.U8 desc[UR38][R6.64+0x21], R43 ;  /* 0x0000212b0600b986 */ /* 0x000fe2000c101126 */
[C---:B------:R-:W-:Y:S01]  /*7030*/  ISETP.LT.OR P3, PT, R0.reuse, 0x31, !P1 ;  /* 0x000000310000780c */ /* 0x040fe20004f61670 */
[-C--:B------:R-:W-:Y:S02]  /*7040*/  @!P2 IMAD R45, R45, R23.reuse, RZ ;  /* 0x000000172d2da224 */ /* 0x080fe400078e02ff */
[----:B------:R0:W-:Y:S01]  /*7050*/  @!P5 STG.E.U8 desc[UR38][R4.64+0x28], R3 ;  /* 0x000028030400d986 */ /* 0x0001e2000c101126 */
[----:B------:R-:W-:Y:S01]  /*7060*/  ISETP.LT.OR P5, PT, R0, 0x32, !P1 ;  /* 0x000000320000780c */ /* 0x000fe20004fa1670 */
[----:B-1----:R-:W-:-:S02]  /*7070*/  @!P6 IMAD R9, R46, R23, RZ ;  /* 0x000000172e09e224 */ /* 0x002fc400078e02ff */
[----:B------:R-:W-:Y:S01]  /*7080*/  @!P2 STG.E.U8 desc[UR38][R4.64+0x29], R45 ;  /* 0x0000292d0400a986 */ /* 0x000fe2000c101126 */
[C---:B------:R-:W-:Y:S01]  /*7090*/  ISETP.LT.OR P2, PT, R0.reuse, 0x31, !P0 ;  /* 0x000000310000780c */ /* 0x040fe20004741670 */
[-C--:B------:R-:W-:Y:S02]  /*70a0*/  @!P4 IMAD R47, R47, R23.reuse, RZ ;  /* 0x000000172f2fc224 */ /* 0x080fe400078e02ff */
[----:B------:R1:W-:Y:S01]  /*70b0*/  @!P6 STG.E.U8 desc[UR38][R6.64+0x28], R9 ;  /* 0x000028090600e986 */ /* 0x0003e2000c101126 */
[----:B------:R-:W-:Y:S01]  /*70c0*/  ISETP.LT.OR P6, PT, R0, 0x32, !P0 ;  /* 0x000000320000780c */ /* 0x000fe200047c1670 */
[-C--:B0-----:R-:W-:Y:S02]  /*70d0*/  @!P3 IMAD R3, R48, R23.reuse, RZ ;  /* 0x000000173003b224 */ /* 0x081fe400078e02ff */
[----:B------:R-:W-:Y:S02]  /*70e0*/  @!P4 STG.E.U8 desc[UR38][R6.64+0x29], R47 ;  /* 0x0000292f0600c986 */ /* 0x000fe4000c101126 */
[-C--:B------:R-:W-:Y:S01]  /*70f0*/  @!P5 IMAD R49, R49, R23.reuse, RZ ;  /* 0x000000173131d224 */ /* 0x080fe200078e02ff */
[C---:B------:R-:W-:Y:S01]  /*7100*/  ISETP.LT.OR P4, PT, R0.reuse, 0x39, !P1 ;  /* 0x000000390000780c */ /* 0x040fe20004f81670 */
[----:B------:R0:W-:Y:S01]  /*7110*/  @!P3 STG.E.U8 desc[UR38][R4.64+0x30], R3 ;  /* 0x000030030400b986 */ /* 0x0001e2000c101126 */
[----:B------:R-:W-:Y:S01]  /*7120*/  ISETP.LT.OR P3, PT, R0, 0x3a, !P1 ;  /* 0x0000003a0000780c */ /* 0x000fe20004f61670 */
[----:B-1----:R-:W-:-:S02]  /*7130*/  @!P2 IMAD R9, R50, R23, RZ ;  /* 0x000000173209a224 */ /* 0x002fc400078e02ff */
[----:B------:R-:W-:Y:S01]  /*7140*/  @!P5 STG.E.U8 desc[UR38][R4.64+0x31], R49 ;  /* 0x000031310400d986 */ /* 0x000fe2000c101126 */
[C---:B------:R-:W-:Y:S01]  /*7150*/  ISETP.LT.OR P5, PT, R0.reuse, 0x39, !P0 ;  /* 0x000000390000780c */ /* 0x040fe200047a1670 */
[----:B------:R-:W-:Y:S02]  /*7160*/  @!P6 IMAD R51, R51, R23, RZ ;  /* 0x000000173333e224 */ /* 0x000fe400078e02ff */
[----:B------:R1:W-:Y:S01]  /*7170*/  @!P2 STG.E.U8 desc[UR38][R6.64+0x30], R9 ;  /* 0x000030090600a986 */ /* 0x0003e2000c101126 */
[----:B------:R-:W-:-:S03]  /*7180*/  ISETP.LT.OR P2, PT, R0, 0x3a, !P0 ;  /* 0x0000003a0000780c */ /* 0x000fc60004741670 */
[-C--:B------:R-:W-:Y:S01]  /*7190*/  @!P4 IMAD R11, R52, R23.reuse, RZ ;  /* 0x00000017340bc224 */ /* 0x080fe200078e02ff */
[----:B------:R-:W-:Y:S01]  /*71a0*/  @!P6 STG.E.U8 desc[UR38][R6.64+0x31], R51 ;  /* 0x000031330600e986 */ /* 0x000fe2000c101126 */
[C---:B------:R-:W-:Y:S01]  /*71b0*/  ISETP.LT.OR P6, PT, R0.reuse, 0x41, !P1 ;  /* 0x000000410000780c */ /* 0x040fe20004fc1670 */
[-C--:B------:R-:W-:Y:S02]  /*71c0*/  @!P3 IMAD R53, R53, R23.reuse, RZ ;  /* 0x000000173535b224 */ /* 0x080fe400078e02ff */
[----:B------:R-:W-:Y:S01]  /*71d0*/  @!P4 STG.E.U8 desc[UR38][R4.64+0x38], R11 ;  /* 0x0000380b0400c986 */ /* 0x000fe2000c101126 */
[----:B------:R-:W-:Y:S01]  /*71e0*/  ISETP.LT.OR P4, PT, R0, 0x42, !P1 ;  /* 0x000000420000780c */ /* 0x000fe20004f81670 */
[-C--:B0-----:R-:W-:Y:S02]  /*71f0*/  @!P5 IMAD R3, R54, R23.reuse, RZ ;  /* 0x000000173603d224 */ /* 0x081fe400078e02ff */
[----:B------:R-:W-:Y:S01]  /*7200*/  @!P3 STG.E.U8 desc[UR38][R4.64+0x39], R53 ;  /* 0x000039350400b986 */ /* 0x000fe2000c101126 */
[----:B------:R-:W-:Y:S01]  /*7210*/  ISETP.LT.OR P3, PT, R0, 0x41, !P0 ;  /* 0x000000410000780c */ /* 0x000fe20004761670 */
[----:B------:R-:W-:-:S02]  /*7220*/  @!P2 IMAD R55, R55, R23, RZ ;  /* 0x000000173737a224 */ /* 0x000fc400078e02ff */
[----:B------:R0:W-:Y:S01]  /*7230*/  @!P5 STG.E.U8 desc[UR38][R6.64+0x38], R3 ;  /* 0x000038030600d986 */ /* 0x0001e2000c101126 */
[----:B------:R-:W-:Y:S01]  /*7240*/  ISETP.LT.OR P5, PT, R0, 0x42, !P0 ;  /* 0x000000420000780c */ /* 0x000fe200047a1670 */
[-C--:B-1----:R-:W-:Y:S02]  /*7250*/  @!P6 IMAD R9, R56, R23.reuse, RZ ;  /* 0x000000173809e224 */ /* 0x082fe400078e02ff */
[----:B------:R-:W-:Y:S01]  /*7260*/  @!P2 STG.E.U8 desc[UR38][R6.64+0x39], R55 ;  /* 0x000039370600a986 */ /* 0x000fe2000c101126 */
[C---:B------:R-:W-:Y:S01]  /*7270*/  ISETP.LT.OR P2, PT, R0.reuse, 0x49, !P1 ;  /* 0x000000490000780c */ /* 0x040fe20004f41670 */
[-C--:B------:R-:W-:Y:S02]  /*7280*/  @!P4 IMAD R57, R57, R23.reuse, RZ ;  /* 0x000000173939c224 */ /* 0x080fe400078e02ff */
[----:B------:R1:W-:Y:S01]  /*7290*/  @!P6 STG.E.U8 desc[UR38][R4.64+0x40], R9 ;  /* 0x000040090400e986 */ /* 0x0003e2000c101126 */
[----:B------:R-:W-:Y:S01]  /*72a0*/  ISETP.LT.OR P6, PT, R0, 0x4a, !P1 ;  /* 0x0000004a0000780c */ /* 0x000fe20004fc1670 */
[----:B0-----:R-:W-:-:S02]  /*72b0*/  @!P3 IMAD R3, R58, R23, RZ ;  /* 0x000000173a03b224 */ /* 0x001fc400078e02ff */
[----:B------:R-:W-:Y:S02]  /*72c0*/  @!P4 STG.E.U8 desc[UR38][R4.64+0x41], R57 ;  /* 0x000041390400c986 */ /* 0x000fe4000c101126 */
[-C--:B------:R-:W-:Y:S01]  /*72d0*/  @!P5 IMAD R59, R59, R23.reuse, RZ ;  /* 0x000000173b3bd224 */ /* 0x080fe200078e02ff */
[C---:B------:R-:W-:Y:S01]  /*72e0*/  ISETP.LT.OR P4, PT, R0.reuse, 0x49, !P0 ;  /* 0x000000490000780c */ /* 0x040fe20004781670 */
[----:B------:R0:W-:Y:S01]  /*72f0*/  @!P3 STG.E.U8 desc[UR38][R6.64+0x40], R3 ;  /* 0x000040030600b986 */ /* 0x0001e2000c101126 */
[----:B------:R-:W-:Y:S01]  /*7300*/  ISETP.LT.OR P3, PT, R0, 0x4a, !P0 ;  /* 0x0000004a0000780c */ /* 0x000fe20004761670 */
[-C--:B-1----:R-:W-:Y:S02]  /*7310*/  @!P2 IMAD R9, R60, R23.reuse, RZ ;  /* 0x000000173c09a224 */ /* 0x082fe400078e02ff */
[----:B------:R-:W-:Y:S01]  /*7320*/  @!P5 STG.E.U8 desc[UR38][R6.64+0x41], R59 ;  /* 0x0000413b0600d986 */ /* 0x000fe2000c101126 */
[----:B------:R-:W-:Y:S01]  /*7330*/  ISETP.LT.OR P5, PT, R0, 0x51, !P1 ;  /* 0x000000510000780c */ /* 0x000fe20004fa1670 */
[----:B------:R-:W-:-:S02]  /*7340*/  @!P6 IMAD R61, R61, R23, RZ ;  /* 0x000000173d3de224 */ /* 0x000fc400078e02ff */
        /* <DEDUP_REMOVED lines=163> */
[C---:B------:R-:W-:Y:S01]  /*7d80*/  ISETP.LT.OR P5, PT, R0.reuse, 0xba, !P0 ;  /* 0x000000ba0000780c */ /* 0x040fe200047a1670 */
[-C--:B------:R-:W-:Y:S02]  /*7d90*/  @!P6 IMAD R117, R117, R23.reuse, RZ ;  /* 0x000000177575e224 */ /* 0x080fe400078e02ff */
[----:B------:R-:W-:Y:S01]  /*7da0*/  @!P2 STG.E.U8 desc[UR38][R6.64+0xb1], R115 ;  /* 0x0000b1730600a986 */ /* 0x000fe2000c101126 */
[----:B------:R-:W-:Y:S01]  /*7db0*/  ISETP.LT.OR P2, PT, R0, 0xc1, !P1 ;  /* 0x000000c10000780c */ /* 0x000fe20004f41670 */
[-C--:B-1----:R-:W-:Y:S02]  /*7dc0*/  @!P4 IMAD R9, R116, R23.reuse, RZ ;  /* 0x000000177409c224 */ /* 0x082fe400078e02ff */
[----:B------:R-:W-:Y:S01]  /*7dd0*/  @!P6 STG.E.U8 desc[UR38][R4.64+0xb9], R117 ;  /* 0x0000b9750400e986 */ /* 0x000fe2000c101126 */
[----:B------:R-:W-:Y:S01]  /*7de0*/  ISETP.LT.OR P6, PT, R0, 0xc1, !P0 ;  /* 0x000000c10000780c */ /* 0x000fe200047c1670 */
[----:B0-----:R-:W-:-:S02]  /*7df0*/  @!P3 IMAD R3, R118, R23, RZ ;  /* 0x000000177603b224 */ /* 0x001fc400078e02ff */
[----:B------:R0:W-:Y:S02]  /*7e00*/  @!P4 STG.E.U8 desc[UR38][R4.64+0xb8], R9 ;  /* 0x0000b8090400c986 */ /* 0x0001e4000c101126 */
[-C--:B------:R-:W-:Y:S01]  /*7e10*/  @!P5 IMAD R119, R119, R23.reuse, RZ ;  /* 0x000000177777d224 */ /* 0x080fe200078e02ff */
[C---:B------:R-:W-:Y:S01]  /*7e20*/  ISETP.LT.OR P4, PT, R0.reuse, 0xc2, !P1 ;  /* 0x000000c20000780c */ /* 0x040fe20004f81670 */
[----:B------:R1:W-:Y:S01]  /*7e30*/  @!P3 STG.E.U8 desc[UR38][R6.64+0xb8], R3 ;  /* 0x0000b8030600b986 */ /* 0x0003e2000c101126 */
[----:B------:R-:W-:Y:S01]  /*7e40*/  ISETP.LT.OR P3, PT, R0, 0xc9, !P1 ;  /* 0x000000c90000780c */ /* 0x000fe20004f61670 */
[-C--:B------:R-:W-:Y:S02]  /*7e50*/  @!P2 IMAD R11, R120, R23.reuse, RZ ;  /* 0x00000017780ba224 */ /* 0x080fe400078e02ff */
[----:B------:R-:W-:Y:S01]  /*7e60*/  @!P5 STG.E.U8 desc[UR38][R6.64+0xb9], R119 ;  /* 0x0000b9770600d986 */ /* 0x000fe2000c101126 */
[----:B------:R-:W-:Y:S01]  /*7e70*/  ISETP.LT.OR P5, PT, R0, 0xc2, !P0 ;  /* 0x000000c20000780c */ /* 0x000fe200047a1670 */
[----:B0-----:R-:W-:-:S02]  /*7e80*/  @!P6 IMAD R9, R122, R23, RZ ;  /* 0x000000177a09e224 */ /* 0x001fc400078e02ff */
[----:B------:R0:W-:Y:S01]  /*7e90*/  @!P2 STG.E.U8 desc[UR38][R4.64+0xc0], R11 ;  /* 0x0000c00b0400a986 */ /* 0x0001e2000c101126 */
[----:B------:R-:W-:-:S03]  /*7ea0*/  ISETP.LT.OR P2, PT, R0, 0xca, !P1 ;  /* 0x000000ca0000780c */ /* 0x000fc60004f41670 */
[-C--:B------:R-:W-:Y:S02]  /*7eb0*/  @!P4 IMAD R121, R121, R23.reuse, RZ ;  /* 0x000000177979c224 */ /* 0x080fe400078e02ff */
[----:B-1----:R-:W-:-:S03]  /*7ec0*/  @!P3 IMAD R3, R124, R23, RZ ;  /* 0x000000177c03b224 */ /* 0x002fc600078e02ff */
[----:B------:R-:W-:Y:S01]  /*7ed0*/  @!P4 STG.E.U8 desc[UR38][R4.64+0xc1], R121 ;  /* 0x0000c1790400c986 */ /* 0x000fe2000c101126 */
[C---:B------:R-:W-:Y:S01]  /*7ee0*/  ISETP.LT.OR P4, PT, R0.reuse, 0xc9, !P0 ;  /* 0x000000c90000780c */ /* 0x040fe20004781670 */
[-C--:B------:R-:W-:Y:S02]  /*7ef0*/  @!P5 IMAD R123, R123, R23.reuse, RZ ;  /* 0x000000177b7bd224 */ /* 0x080fe400078e02ff */
[----:B------:R1:W-:Y:S01]  /*7f00*/  @!P6 STG.E.U8 desc[UR38][R6.64+0xc0], R9 ;  /* 0x0000c0090600e986 */ /* 0x0003e2000c101126 */
[C---:B------:R-:W-:Y:S01]  /*7f10*/  ISETP.LT.OR P6, PT, R0.reuse, 0xca, !P0 ;  /* 0x000000ca0000780c */ /* 0x040fe200047c1670 */
[----:B------:R-:W-:Y:S02]  /*7f20*/  @!P2 IMAD R125, R125, R23, RZ ;  /* 0x000000177d7da224 */ /* 0x000fe400078e02ff */
[----:B------:R-:W-:Y:S01]  /*7f30*/  @!P5 STG.E.U8 desc[UR38][R6.64+0xc1], R123 ;  /* 0x0000c17b0600d986 */ /* 0x000fe2000c101126 */
[----:B------:R-:W-:-:S03]  /*7f40*/  ISETP.LT.OR P5, PT, R0, 0xd1, !P1 ;  /* 0x000000d10000780c */ /* 0x000fc60004fa1670 */
[----:B------:R2:W-:Y:S01]  /*7f50*/  @!P3 STG.E.U8 desc[UR38][R4.64+0xc8], R3 ;  /* 0x0000c8030400b986 */ /* 0x0005e2000c101126 */
        /* <DEDUP_REMOVED lines=13> */
[-C--:B--2---:R-:W-:Y:S02]  /*8030*/  @!P2 IMAD R3, R130, R23.reuse, RZ ;  /* 0x000000178203a224 */ /* 0x084fe400078e02ff */
[----:B------:R-:W-:Y:S01]  /*8040*/  @!P3 STG.E.U8 desc[UR38][R4.64+0xd1], R129 ;  /* 0x0000d1810400b986 */ /* 0x000fe2000c101126 */
[----:B------:R-:W-:Y:S01]  /*8050*/  ISETP.LT.OR P3, PT, R0, 0xd9, !P0 ;  /* 0x000000d90000780c */ /* 0x000fe20004761670 */
[----:B------:R-:W-:-:S02]  /*8060*/  @!P4 IMAD R131, R131, R23, RZ ;  /* 0x000000178383c224 */ /* 0x000fc400078e02ff */
        /* <DEDUP_REMOVED lines=12> */
[----:B------:R-:W-:Y:S01]  /*8130*/  @!P3 STG.E.U8 desc[UR38][R6.64+0xd8], R9 ;  /* 0x0000d8090600b986 */ /* 0x000fe2000c101126 */
        /* <DEDUP_REMOVED lines=10> */
[----:B------:R-:W-:Y:S02]  /*81e0*/  @!P3 IMAD R139, R139, R23, RZ ;  /* 0x000000178b8bb224 */ /* 0x000fe400078e02ff */
[----:B------:R0:W-:Y:S01]  /*81f0*/  @!P5 STG.E.U8 desc[UR38][R6.64+0xe0], R11 ;  /* 0x0000e00b0600d986 */ /* 0x0001e2000c101126 */
[----:B------:R-:W-:-:S03]  /*8200*/  ISETP.LT.OR P5, PT, R0, 0xe9, !P0 ;  /* 0x000000e90000780c */ /* 0x000fc600047a1670 */
[----:B------:R-:W-:Y:S01]  /*8210*/  @!P3 STG.E.U8 desc[UR38][R6.64+0xe1], R139 ;  /* 0x0000e18b0600b986 */ /* 0x000fe2000c101126 */
[----:B------:R-:W-:Y:S01]  /*8220*/  ISETP.LT.OR P3, PT, R0, 0xf1, !P1 ;  /* 0x000000f10000780c */ /* 0x000fe20004f61670 */
[-C--:B-1----:R-:W-:Y:S02]  /*8230*/  @!P2 IMAD R3, R140, R23.reuse, RZ ;  /* 0x000000178c03a224 */ /* 0x082fe400078e02ff */
[-C--:B------:R-:W-:Y:S02]  /*8240*/  @!P4 IMAD R141, R141, R23.reuse, RZ ;  /* 0x000000178d8dc224 */ /* 0x080fe400078e02ff */
[-C--:B------:R-:W-:Y:S01]  /*8250*/  @!P6 IMAD R143, R143, R23.reuse, RZ ;  /* 0x000000178f8fe224 */ /* 0x080fe200078e02ff */
[----:B------:R1:W-:Y:S01]  /*8260*/  @!P2 STG.E.U8 desc[UR38][R4.64+0xe8], R3 ;  /* 0x0000e8030400a986 */ /* 0x0003e2000c101126 */
[----:B------:R-:W-:Y:S02]  /*8270*/  ISETP.LT.OR P2, PT, R0, 0xf2, !P1 ;  /* 0x000000f20000780c */ /* 0x000fe40004f41670 */
[----:B------:R-:W-:Y:S01]  /*8280*/  @!P5 IMAD R9, R142, R23, RZ ;  /* 0x000000178e09d224 */ /* 0x000fe200078e02ff */
[----:B------:R-:W-:Y:S01]  /*8290*/  @!P4 STG.E.U8 desc[UR38][R4.64+0xe9], R141 ;  /* 0x0000e98d0400c986 */ /* 0x000fe2000c101126 */
[----:B------:R-:W-:-:S02]  /*82a0*/  ISETP.LT.OR P4, PT, R0, 0xf2, !P0 ;  /* 0x000000f20000780c */ /* 0x000fc40004781670 */
[----:B0-----:R-:W-:Y:S01]  /*82b0*/  @!P3 IMAD R11, R144, R23, RZ ;  /* 0x00000017900bb224 */ /* 0x001fe200078e02ff */
[----:B------:R-:W-:Y:S01]  /*82c0*/  @!P5 STG.E.U8 desc[UR38][R6.64+0xe8], R9 ;  /* 0x0000e8090600d986 */ /* 0x000fe2000c101126 */
[----:B------:R-:W-:-:S03]  /*82d0*/  ISETP.LT.OR P5, PT, R0, 0xf1, !P0 ;  /* 0x000000f10000780c */ /* 0x000fc600047a1670 */
[----:B------:R-:W-:Y:S01]  /*82e0*/  @!P6 STG.E.U8 desc[UR38][R6.64+0xe9], R143 ;  /* 0x0000e98f0600e986 */ /* 0x000fe2000c101126 */
[C---:B------:R-:W-:Y:S01]  /*82f0*/  ISETP.LT.OR P6, PT, R0.reuse, 0xf9, !P0 ;  /* 0x000000f90000780c */ /* 0x040fe200047c1670 */
[-C--:B------:R-:W-:Y:S01]  /*8300*/  @!P2 IMAD R145, R145, R23.reuse, RZ ;  /* 0x000000179191a224 */ /* 0x080fe200078e02ff */
[C---:B------:R-:W-:Y:S01]  /*8310*/  ISETP.LT.OR P0, PT, R0.reuse, 0xfa, !P0 ;  /* 0x000000fa0000780c */ /* 0x040fe20004701670 */
[----:B------:R0:W-:Y:S01]  /*8320*/  @!P3 STG.E.U8 desc[UR38][R4.64+0xf0], R11 ;  /* 0x0000f00b0400b986 */ /* 0x0001e2000c101126 */
[C---:B------:R-:W-:Y:S01]  /*8330*/  ISETP.LT.OR P3, PT, R0.reuse, 0xf9, !P1 ;  /* 0x000000f90000780c */ /* 0x040fe20004f61670 */
[-C--:B------:R-:W-:Y:S01]  /*8340*/  @!P4 IMAD R147, R147, R23.reuse, RZ ;  /* 0x000000179393c224 */ /* 0x080fe200078e02ff */
[----:B------:R-:W-:Y:S01]  /*8350*/  ISETP.LT.OR P1, PT, R0, 0xfa, !P1 ;  /* 0x000000fa0000780c */ /* 0x000fe20004f21670 */
[----:B------:R2:W-:Y:S02]  /*8360*/  @!P2 STG.E.U8 desc[UR38][R4.64+0xf1], R145 ;  /* 0x0000f1910400a986 */ /* 0x0005e4000c101126 */
[----:B-1----:R-:W-:-:S02]  /*8370*/  @!P5 IMAD R3, R146, R23, RZ ;  /* 0x000000179203d224 */ /* 0x002fc400078e02ff */
[----:B------:R2:W-:Y:S02]  /*8380*/  @!P4 STG.E.U8 desc[UR38][R6.64+0xf1], R147 ;  /* 0x0000f1930600c986 */ /* 0x0005e4000c101126 */
[-C--:B0-----:R-:W-:Y:S02]  /*8390*/  @!P6 IMAD R11, R150, R23.reuse, RZ ;  /* 0x00000017960be224 */ /* 0x081fe400078e02ff */
[----:B------:R2:W-:Y:S02]  /*83a0*/  @!P5 STG.E.U8 desc[UR38][R6.64+0xf0], R3 ;  /* 0x0000f0030600d986 */ /* 0x0005e4000c101126 */
[-C--:B------:R-:W-:Y:S02]  /*83b0*/  @!P3 IMAD R9, R148, R23.reuse, RZ ;  /* 0x000000179409b224 */ /* 0x080fe400078e02ff */
[-C--:B------:R-:W-:Y:S02]  /*83c0*/  @!P1 IMAD R149, R149, R23.reuse, RZ ;  /* 0x0000001795959224 */ /* 0x080fe400078e02ff */
[----:B------:R-:W-:Y:S01]  /*83d0*/  @!P0 IMAD R151, R151, R23, RZ ;  /* 0x0000001797978224 */ /* 0x000fe200078e02ff */
[----:B------:R2:W-:Y:S04]  /*83e0*/  @!P3 STG.E.U8 desc[UR38][R4.64+0xf8], R9 ;  /* 0x0000f8090400b986 */ /* 0x0005e8000c101126 */
[----:B------:R2:W-:Y:S04]  /*83f0*/  @!P1 STG.E.U8 desc[UR38][R4.64+0xf9], R149 ;  /* 0x0000f99504009986 */ /* 0x0005e8000c101126 */
[----:B------:R2:W-:Y:S04]  /*8400*/  @!P6 STG.E.U8 desc[UR38][R6.64+0xf8], R11 ;  /* 0x0000f80b0600e986 */ /* 0x0005e8000c101126 */
[----:B------:R2:W-:Y:S02]  /*8410*/  @!P0 STG.E.U8 desc[UR38][R6.64+0xf9], R151 ;  /* 0x0000f99706008986 */ /* 0x0005e4000c101126 */
.L_x_289:
[----:B------:R-:W-:Y:S05]  /*8420*/  BSYNC B0 ;  /* 0x0000000000007941 */ /* 0x000fea0003800000 */
.L_x_31:
[----:B------:R-:W-:Y:S01]  /*8430*/  IMAD.U32 R2, RZ, RZ, UR36 ;  /* 0x00000024ff027e24 */ /* 0x000fe2000f8e00ff */
[----:B------:R-:W-:Y:S01]  /*8440*/  ULDC.64 UR4, c[0x0][0x650] ;  /* 0x0001940000047ab9 */ /* 0x000fe20000000a00 */
[----:B------:R-:W-:Y:S01]  /*8450*/  IMAD.U32 R0, RZ, RZ, UR41 ;  /* 0x00000029ff007e24 */ /* 0x000fe2000f8e00ff */
[----:B------:R1:W-:Y:S01]  /*8460*/  SYNCS.ARRIVE.TRANS64.A1T0 RZ, [R158+UR50], RZ ;  /* 0x000000ff9eff79a7 */ /* 0x0003e20008100032 */
[----:B0-2---:R-:W-:Y:S01]  /*8470*/  IMAD.U32 R3, RZ, RZ, UR37 ;  /* 0x00000025ff037e24 */ /* 0x005fe2000f8e00ff */
[C---:B------:R-:W-:Y:S01]  /*8480*/  LEA R16, P0, R2.reuse, R16, 0x1 ;  /* 0x0000001002107211 */ /* 0x040fe200078008ff */
[----:B------:R-:W-:Y:S02]  /*8490*/  IMAD.MOV.U32 R19, RZ, RZ, -0x1 ;  /* 0xffffffffff137424 */ /* 0x000fe400078e00ff */
[----:B------:R-:W-:Y:S01]  /*84a0*/  IMAD.MOV.U32 R18, RZ, RZ, -0x1 ;  /* 0xffffffffff127424 */ /* 0x000fe200078e00ff */
[----:B------:R-:W-:Y:S01]  /*84b0*/  LEA.HI.X R17, R2, R17, R0, 0x1, P0 ;  /* 0x0000001102117211 */ /* 0x000fe200000f0c00 */
[----:B------:R-:W-:Y:S01]  /*84c0*/  IMAD.MOV.U32 R2, RZ, RZ, -0x1 ;  /* 0xffffffffff027424 */ /* 0x000fe200078e00ff */
[----:B------:R-:W-:-:S02]  /*84d0*/  ISETP.GE.U32.AND P0, PT, R16, UR4, PT ;  /* 0x0000000410007c0c */ /* 0x000fc4000bf06070 */
[----:B------:R-:W-:Y:S02]  /*84e0*/  PRMT R0, RZ, 0x7610, R0 ;  /* 0x00007610ff007816 */ /* 0x000fe40000000000 */
[----:B------:R-:W-:-:S13]  /*84f0*/  ISETP.GE.U32.AND.EX P0, PT, R17, UR5, PT, P0 ;  /* 0x0000000511007c0c */ /* 0x000fda000bf06100 */
[----:B-1----:R-:W-:Y:S05]  /*8500*/  @P0 BRA `(.L_x_290) ;  /* 0x00000004008c0947 */ /* 0x002fea0003800000 */
[----:B------:R-:W0:Y:S01]  /*8510*/  S2UR UR7, SR_CTAID.X ;  /* 0x00000000000779c3 */ /* 0x000e220000002500 */
[----:B------:R-:W-:Y:S01]  /*8520*/  ULDC.64 UR4, c[0x0][0x628] ;  /* 0x00018a0000047ab9 */ /* 0x000fe20000000a00 */
[----:B------:R-:W-:Y:S01]  /*8530*/  ULDC UR6, c[0x0][0x150] ;  /* 0x0000540000067ab9 */ /* 0x000fe20000000800 */
[----:B------:R-:W-:Y:S01]  /*8540*/  ISETP.NE.U32.AND P0, PT, RZ, UR4, PT ;  /* 0x00000004ff007c0c */ /* 0x000fe2000bf05070 */
[----:B------:R-:W-:Y:S01]  /*8550*/  ULDC UR15, c[0x0][0x630] ;  /* 0x00018c00000f7ab9 */ /* 0x000fe20000000800 */
[C---:B------:R-:W-:Y:S01]  /*8560*/  R2UR UR16, R16.reuse ;  /* 0x00000000101072ca */ /* 0x040fe200000e0000 */
[----:B------:R-:W-:Y:S01]  /*8570*/  ULDC UR18, c[0x0][0x154] ;  /* 0x0000550000127ab9 */ /* 0x000fe20000000800 */
[----:B------:R-:W-:Y:S01]  /*8580*/  ISETP.NE.AND.EX P0, PT, RZ, UR5, PT, P0 ;  /* 0x00000005ff007c0c */ /* 0x000fe2000bf05300 */
[----:B------:R-:W1:Y:S01]  /*8590*/  S2UR UR19, SR_CTAID.Y ;  /* 0x00000000001379c3 */ /* 0x000e620000002600 */
[----:B------:R-:W-:Y:S02]  /*85a0*/  R2UR UR17, R17 ;  /* 0x00000000111172ca */ /* 0x000fe400000e0000 */
[----:B------:R-:W-:-:S02]  /*85b0*/  R2UR UR12, R16 ;  /* 0x00000000100c72ca */ /* 0x000fc400000e0000 */
[----:B------:R-:W-:Y:S02]  /*85c0*/  R2UR UR13, R17 ;  /* 0x00000000110d72ca */ /* 0x000fe400000e0000 */
[----:B0-----:R-:W-:-:S05]  /*85d0*/  I2FP.F32.U32 R0, UR7 ;  /* 0x0000000700007c45 */ /* 0x001fca0008201000 */
[----:B------:R-:W-:-:S04]  /*85e0*/  FMUL R0, R0, UR6 ;  /* 0x0000000600007c20 */ /* 0x000fc80008400000 */
[----:B------:R0:W2:Y:S01]  /*85f0*/  F2I.U32.TRUNC.NTZ R2, R0 ;  /* 0x0000000000027305 */ /* 0x0000a2000020f000 */
[----:B-1----:R-:W-:Y:S05]  /*8600*/  @!P0 BRA `(.L_x_291) ;  /* 0x0000000000308947 */ /* 0x002fea0003800000 */
        /* <DEDUP_REMOVED lines=12> */
.L_x_291:
[----:B------:R-:W-:Y:S01]  /*86d0*/  USHF.R.U64 UR6, UR12, UR15, UR13 ;  /* 0x0000000f0c067299 */ /* 0x000fe2000800120d */
[----:B0-----:R-:W-:Y:S01]  /*86e0*/  I2FP.F32.U32 R0, UR19 ;  /* 0x0000001300007c45 */ /* 0x001fe20008201000 */
[----:B------:R-:W-:Y:S01]  /*86f0*/  USHF.R.U32.HI UR4, URZ, UR15, UR13 ;  /* 0x0000000f3f047299 */ /* 0x000fe2000801160d */
[----:B--2---:R-:W-:Y:S01]  /*8700*/  R2UR UR14, R2 ;  /* 0x00000000020e72ca */ /* 0x004fe200000e0000 */
[----:B------:R-:W-:Y:S02]  /*8710*/  UIADD3 UR9, UP0, URZ, -UR6, URZ ;  /* 0x800000063f097290 */ /* 0x000fe4000ff1e03f */
[----:B------:R-:W-:Y:S01]  /*8720*/  FMUL R0, R0, UR18 ;  /* 0x0000001200007c20 */ /* 0x000fe20008400000 */
[----:B------:R-:W-:Y:S01]  /*8730*/  ULDC.64 UR12, c[0x0][0x620] ;  /* 0x00018800000c7ab9 */ /* 0x000fe20000000a00 */
[----:B------:R-:W-:Y:S01]  /*8740*/  UIADD3.X UR4, URZ, ~UR4, URZ, UP0, !UPT ;  /* 0x800000043f047290 */ /* 0x000fe200087fe43f */
[----:B------:R-:W-:Y:S01]  /*8750*/  UMOV UR10, UR16 ;  /* 0x00000010000a7c82 */ /* 0x000fe20008000000 */
[----:B------:R-:W-:-:S02]  /*8760*/  UMOV UR11, UR17 ;  /* 0x00000011000b7c82 */ /* 0x000fc40008000000 */
[----:B------:R-:W0:Y:S01]  /*8770*/  F2I.U32.TRUNC.NTZ R0, R0 ;  /* 0x0000000000007305 */ /* 0x000e22000020f000 */
[----:B------:R-:W-:Y:S02]  /*8780*/  UIMAD UR4, UR4, UR12, URZ ;  /* 0x0000000c040472a4 */ /* 0x000fe4000f8e023f */
        /* <DEDUP_REMOVED lines=9> */
[----:B------:R-:W-:Y:S01]  /*8820*/  USHF.R.U64 UR12, UR10, UR13, UR11 ;  /* 0x0000000d0a0c7299 */ /* 0x000fe2000800120b */
[----:B0-----:R-:W-:Y:S01]  /*8830*/  R2UR UR16, R0 ;  /* 0x00000000001072ca */ /* 0x001fe200000e0000 */
[----:B------:R-:W-:Y:S01]  /*8840*/  USHF.R.U32.HI UR10, URZ, UR13, UR11 ;  /* 0x0000000d3f0a7299 */ /* 0x000fe2000801160b */
[----:B------:R-:W-:Y:S01]  /*8850*/  ISETP.NE.AND.EX P0, PT, RZ, UR5, PT, P0 ;  /* 0x00000005ff007c0c */ /* 0x000fe2000bf05300 */
[----:B------:R-:W-:Y:S01]  /*8860*/  ULDC UR17, c[0x0][0x608] ;  /* 0x0001820000117ab9 */ /* 0x000fe20000000800 */
[----:B------:R-:W-:-:S02]  /*8870*/  ULOP3.LUT UR23, URZ, UR18, URZ, 0x33, !UPT ;  /* 0x000000123f177292 */ /* 0x000fc4000f8e333f */
[----:B------:R-:W-:Y:S02]  /*8880*/  USHF.R.U64 UR18, UR12, UR17, UR10 ;  /* 0x000000110c127299 */ /* 0x000fe4000800120a */
[----:B------:R-:W-:Y:S01]  /*8890*/  USHF.R.U32.HI UR10, URZ, UR17, UR10 ;  /* 0x000000113f0a7299 */ /* 0x000fe2000801160a */
[----:B------:R-:W-:Y:S01]  /*88a0*/  UMOV UR20, 0x1 ;  /* 0x0000000100147882 */ /* 0x000fe20000000000 */
[----:B------:R-:W-:Y:S02]  /*88b0*/  UIADD3 UR14, -UR14, URZ, URZ ;  /* 0x0000003f0e0e7290 */ /* 0x000fe4000fffe13f */
[----:B------:R-:W-:Y:S02]  /*88c0*/  USHF.L.U32 UR13, UR20, UR22, URZ ;  /* 0x00000016140d7299 */ /* 0x000fe4000800063f */
[----:B------:R-:W-:Y:S01]  /*88d0*/  USHF.R.U64 UR20, UR18, UR22, UR10 ;  /* 0x0000001612147299 */ /* 0x000fe2000800120a */
[----:B------:R-:W-:Y:S01]  /*88e0*/  ULDC UR15, c[0x0][0x144] ;  /* 0x00005100000f7ab9 */ /* 0x000fe20000000800 */
[----:B------:R-:W-:Y:S01]  /*88f0*/  ULDC UR8, c[0x0][0x600] ;  /* 0x0001800000087ab9 */ /* 0x000fe20000000800 */
[----:B------:R-:W-:-:S02]  /*8900*/  UIADD3 UR21, -UR16, URZ, URZ ;  /* 0x0000003f10157290 */ /* 0x000fc4000fffe13f */
[----:B------:R-:W-:Y:S02]  /*8910*/  USHF.R.U32.HI UR17, URZ, UR22, UR10 ;  /* 0x000000163f117299 */ /* 0x000fe4000801160a */
[----:B------:R-:W-:Y:S02]  /*8920*/  UIADD3 UR9, UR8, -0x1, URZ ;  /* 0xffffffff08097890 */ /* 0x000fe4000fffe03f */
        /* <DEDUP_REMOVED lines=16> */
.L_x_292:
[----:B------:R-:W-:Y:S01]  /*8a30*/  UISETP.NE.AND UP0, UPT, UR48, URZ, UPT ;  /* 0x0000003f3000728c */ /* 0x000fe2000bf05270 */
[----:B------:R-:W-:Y:S01]  /*8a40*/  IMAD.MOV.U32 R0, RZ, RZ, 0x1 ;  /* 0x00000001ff007424 */ /* 0x000fe200078e00ff */
[----:B------:R-:W-:Y:S01]  /*8a50*/  USHF.R.U64 UR4, UR16, UR24, UR17 ;  /* 0x0000001810047299 */ /* 0x000fe20008001211 */
[----:B------:R-:W-:Y:S01]  /*8a60*/  IMAD.U32 R2, RZ, RZ, UR6 ;  /* 0x00000006ff027e24 */ /* 0x000fe2000f8e00ff */
[----:B------:R-:W-:Y:S02]  /*8a70*/  ULOP3.LUT UR18, UR18, UR23, URZ, 0xc0, !UPT ;  /* 0x0000001712127292 */ /* 0x000fe4000f8ec03f */
[----:B------:R-:W-:Y:S02]  /*8a80*/  UIADD3 UR5, -UR4, URZ, URZ ;  /* 0x0000003f04057290 */ /* 0x000fe4000fffe13f */
[----:B------:R-:W-:Y:S02]  /*8a90*/  ULOP3.LUT UR9, UR12, UR9, URZ, 0xc0, !UPT ;  /* 0x000000090c097292 */ /* 0x000fe4000f8ec03f */
[----:B------:R-:W-:-:S02]  /*8aa0*/  UIMAD UR4, UR13, UR4, UR18 ;  /* 0x000000040d0472a4 */ /* 0x000fc4000f8e0212 */
[----:B------:R-:W-:Y:S02]  /*8ab0*/  @UP0 UIMAD UR22, UR26, UR21, UR19 ;  /* 0x000000151a1602a4 */ /* 0x000fe4000f8e0213 */
[----:B------:R-:W-:Y:S01]  /*8ac0*/  UIMAD UR5, UR5, UR25, UR20 ;  /* 0x00000019050572a4 */ /* 0x000fe2000f8e0214 */
[----:B------:R-:W-:Y:S02]  /*8ad0*/  ULDC UR7, c[0x0][0x610] ;  /* 0x0001840000077ab9 */ /* 0x000fe40000000800 */
[----:B------:R-:W-:Y:S02]  /*8ae0*/  UIMAD UR4, UR4, UR7, UR22 ;  /* 0x00000007040472a4 */ /* 0x000fe4000f8e0216 */
[----:B------:R-:W-:-:S04]  /*8af0*/  UIMAD UR5, UR5, UR8, UR9 ;  /* 0x00000008050572a4 */ /* 0x000fc8000f8e0209 */
[----:B------:R-:W-:Y:S02]  /*8b00*/  USEL UR7, UR5, UR4, !UP0 ;  /* 0x0000000405077287 */ /* 0x000fe4000c000000 */
[----:B------:R-:W-:-:S04]  /*8b10*/  USEL UR4, UR4, UR5, !UP0 ;  /* 0x0000000504047287 */ /* 0x000fc8000c000000 */
[----:B------:R-:W-:Y:S02]  /*8b20*/  IMAD.U32 R18, RZ, RZ, UR7 ;  /* 0x00000007ff127e24 */ /* 0x000fe4000f8e00ff */
[----:B------:R-:W-:-:S07]  /*8b30*/  IMAD.U32 R19, RZ, RZ, UR4 ;  /* 0x00000004ff137e24 */ /* 0x000fce000f8e00ff */
.L_x_290:
[----:B------:R-:W-:Y:S02]  /*8b40*/  LOP3.LUT P0, RZ, R0, 0xff, RZ, 0xc0, !PT ;  /* 0x000000ff00ff7812 */ /* 0x000fe4000780c0ff */
[----:B------:R-:W-:-:S11]  /*8b50*/  LOP3.LUT R161, R161, 0x1, RZ, 0x3c, !PT ;  /* 0x00000001a1a17812 */ /* 0x000fd600078e3cff */
[----:B------:R-:W-:Y:S05]  /*8b60*/  @P0 BRA `(.L_x_293) ;  /* 0xffffff8800740947 */ /* 0x000fea000383ffff */
[----:B------:R-:W-:Y:S05]  /*8b70*/  EXIT ;  /* 0x000000000000794d */ /* 0x000fea0003800000 */
.L_x_12:
[----:B------:R-:W-:-:S08]  /*8b80*/  ISETP.NE.AND P0, PT, RZ, UR8, PT ;  /* 0x00000008ff007c0c */ /* 0x000fd0000bf05270 */
[----:B-----5:R-:W0:-:S00]  /*8b90*/  USETMAXREG.DEALLOC.CTAPOOL 0x28 ;  /* 0x00000028000079c8 */ /* 0x020e0000080e0500 */
[----:B------:R-:W-:Y:S05]  /*8ba0*/  @P0 EXIT ;  /* 0x000000000000094d */ /* 0x000fea0003800000 */
[----:B0-----:R-:W-:Y:S01]  /*8bb0*/  LOP3.LUT P0, RZ, R5, 0xff, RZ, 0xc0, !PT ;  /* 0x000000ff05ff7812 */ /* 0x001fe2000780c0ff */
[----:B------:R-:W-:Y:S02]  /*8bc0*/  IMAD.MOV.U32 R8, RZ, RZ, 0x1 ;  /* 0x00000001ff087424 */ /* 0x000fe400078e00ff */
[----:B------:R-:W-:-:S10]  /*8bd0*/  IMAD.MOV.U32 R0, RZ, RZ, RZ ;  /* 0x000000ffff007224 */ /* 0x000fd400078e00ff */
[----:B------:R-:W-:Y:S05]  /*8be0*/  @!P0 BRA `(.L_x_294) ;  /* 0x0000000c001c8947 */ /* 0x000fea0003800000 */
[----:B------:R-:W-:Y:S01]  /*8bf0*/  LOP3.LUT P0, RZ, R4, 0x1f, RZ, 0xc0, !PT ;  /* 0x0000001f04ff7812 */ /* 0x000fe2000780c0ff */
[----:B------:R-:W-:Y:S01]  /*8c00*/  ULDC UR5, c[0x0][0x658] ;  /* 0x0001960000057ab9 */ /* 0x000fe20000000800 */
[----:B------:R-:W-:Y:S01]  /*8c10*/  UMOV UR6, 0xffffffff ;  /* 0xffffffff00067882 */ /* 0x000fe20000000000 */
[----:B------:R-:W-:Y:S01]  /*8c20*/  BSSY B0, `(.L_x_294) ;  /* 0x00000c3000007945 */ /* 0x000fe20003800000 */
[----:B------:R-:W-:Y:S01]  /*8c30*/  USHF.L.U32 UR6, UR6, UR5, URZ ;  /* 0x0000000506067299 */ /* 0x000fe2000800063f */
[C---:B------:R-:W-:Y:S01]  /*8c40*/  ISETP.NE.AND P3, PT, R3.reuse, RZ, PT ;  /* 0x000000ff0300720c */ /* 0x040fe20003f65270 */
[----:B------:R-:W-:Y:S01]  /*8c50*/  IMAD.MOV.U32 R9, RZ, RZ, 0x1 ;  /* 0x00000001ff097424 */ /* 0x000fe200078e00ff */
[----:B------:R-:W-:Y:S01]  /*8c60*/  ISETP.NE.OR P0, PT, R3, RZ, !P0 ;  /* 0x000000ff0300720c */ /* 0x000fe20004705670 */
[----:B------:R-:W-:Y:S01]  /*8c70*/  IMAD.MOV.U32 R8, RZ, RZ, 0x1 ;  /* 0x00000001ff087424 */ /* 0x000fe200078e00ff */
[----:B------:R-:W-:Y:S01]  /*8c80*/  ULDC UR4, c[0x0][0x600] ;  /* 0x0001800000047ab9 */ /* 0x000fe20000000800 */
[----:B------:R-:W-:Y:S01]  /*8c90*/  IMAD.MOV.U32 R0, RZ, RZ, RZ ;  /* 0x000000ffff007224 */ /* 0x000fe200078e00ff */
[----:B------:R-:W-:Y:S01]  /*8ca0*/  UMOV UR7, 0x1 ;  /* 0x0000000100077882 */ /* 0x000fe20000000000 */
[----:B------:R-:W-:-:S02]  /*8cb0*/  UIADD3 UR19, UR42, 0x1, URZ ;  /* 0x000000012a137890 */ /* 0x000fc4000fffe03f */
[----:B------:R-:W-:Y:S02]  /*8cc0*/  ULOP3.LUT UR22, UR40, 0x2, URZ, 0xfc, !UPT ;  /* 0x0000000228167892 */ /* 0x000fe4000f8efc3f */
[----:B------:R-:W-:Y:S02]  /*8cd0*/  UIADD3 UR4, UR4, -0x1, URZ ;  /* 0xffffffff04047890 */ /* 0x000fe4000fffe03f */
[----:B------:R-:W-:Y:S02]  /*8ce0*/  USHF.L.U32 UR5, UR7, UR5, URZ ;  /* 0x0000000507057299 */ /* 0x000fe4000800063f */
[----:B------:R-:W-:Y:S01]  /*8cf0*/  ULOP3.LUT UR6, URZ, UR6, URZ, 0x33, !UPT ;  /* 0x000000063f067292 */ /* 0x000fe2000f8e333f */
[----:B------:R-:W-:-:S11]  /*8d00*/  ULDC.64 UR20, c[0x0][0x198] ;  /* 0x0000660000147ab9 */ /* 0x000fd60000000a00 */
.L_x_306:
[----:B------:R-:W-:-:S03]  /*8d10*/  UMOV UR7, 0xffffffff ;  /* 0xffffffff00077882 */ /* 0x000fc60000000000 */
[----:B------:R-:W-:Y:S05]  /*8d20*/  BRA.DIV UR7, `(.L_x_295) ;  /* 0x0000000e07e47947 */ /* 0x000fea000b800000 */
[----:B------:R-:W-:-:S13]  /*8d30*/  ELECT P6, URZ, PT ;  /* 0x00000000003f782f */ /* 0x000fda00038c0000 */
.L_x_319:
[----:B------:R-:W0:Y:S01]  /*8d40*/  LDC R3, c[0x0][0x28c] ;  /* 0x0000a300ff037b82 */ /* 0x000e220000000800 */
[----:B------:R-:W-:Y:S01]  /*8d50*/  BSSY B1, `(.L_x_296) ;  /* 0x0000038000017945 */ /* 0x000fe20003800000 */
[----:B0-----:R-:W-:-:S13]  /*8d60*/  ISETP.LT.OR P6, PT, R3, 0x1, !P6 ;  /* 0x000000010300780c */ /* 0x001fda00077c1670 */
[----:B------:R-:W-:Y:S05]  /*8d70*/  @P6 BRA `(.L_x_297) ;  /* 0x0000000000d46947 */ /* 0x000fea0003800000 */
[----:B------:R-:W-:Y:S02]  /*8d80*/  IMAD.SHL.U32 R18, R18, 0x100, RZ ;  /* 0x0000010012127824 */ /* 0x000fe400078e00ff */
[----:B------:R-:W-:Y:S02]  /*8d90*/  IMAD.SHL.U32 R19, R19, 0x40, RZ ;  /* 0x0000004013137824 */ /* 0x000fe400078e00ff */
[----:B------:R-:W-:Y:S02]  /*8da0*/  IMAD.MOV.U32 R11, RZ, RZ, RZ ;  /* 0x000000ffff0b7224 */ /* 0x000fe400078e00ff */
[----:B------:R-:W-:Y:S02]  /*8db0*/  IMAD.U32 R12, RZ, RZ, UR19 ;  /* 0x00000013ff0c7e24 */ /* 0x000fe4000f8e00ff */
[----:B------:R-:W-:Y:S02]  /*8dc0*/  IMAD.MOV.U32 R3, RZ, RZ, R8 ;  /* 0x000000ffff037224 */ /* 0x000fe400078e0008 */
[----:B------:R-:W-:-:S07]  /*8dd0*/  IMAD.MOV.U32 R4, RZ, RZ, R0 ;  /* 0x000000ffff047224 */ /* 0x000fce00078e0000 */
.L_x_301:
[----:B------:R-:W0:Y:S01]  /*8de0*/  S2R R6, SR_CgaCtaId ;  /* 0x0000000000067919 */ /* 0x000e220000008800 */
[----:B------:R-:W-:-:S04]  /*8df0*/  MOV R5, 0x400 ;  /* 0x0000040000057802 */ /* 0x000fc80000000f00 */
[----:B0-----:R-:W-:Y:S02]  /*8e00*/  LEA R7, R6, R5, 0x18 ;  /* 0x0000000506077211 */ /* 0x001fe400078ec0ff */
[----:B------:R-:W-:Y:S01]  /*8e10*/  SHF.L.U32 R5, R3, 0x1f, RZ ;  /* 0x0000001f03057819 */ /* 0x000fe200000006ff */
[----:B------:R-:W0:Y:S02]  /*8e20*/  @!P3 LDC R6, c[0x0][0x500] ;  /* 0x00014000ff06bb82 */ /* 0x000e240000000800 */
[----:B------:R-:W-:-:S04]  /*8e30*/  IMAD R10, R4, 0x8, R7 ;  /* 0x00000008040a7824 */ /* 0x000fc800078e0207 */
[----:B------:R-:W1:Y:S02]  /*8e40*/  SYNCS.PHASECHK.TRANS64.TRYWAIT P1, [R10+URZ+0x20], R5 ;  /* 0x000020050a0075a7 */ /* 0x000e64000802017f */
[----:B-1----:R-:W-:Y:S05]  /*8e50*/  @!P1 BRA `(.L_x_298) ;  /* 0x0000000c00b89947 */ /* 0x002fea0003800000 */
.L_x_320:
[----:B------:R-:W-:Y:S01]  /*8e60*/  UPRMT UR7, UR22, 0x9910, URZ ;  /* 0x0000991016077896 */ /* 0x000fe2000800003f */
[----:B0-----:R0:W-:Y:S03]  /*8e70*/  @!P3 SYNCS.ARRIVE.TRANS64 RZ, [R10+URZ], R6 ;  /* 0x000000060affb9a7 */ /* 0x0011e6000800003f */
[----:B------:R-:W-:-:S06]  /*8e80*/  UISETP.NE.AND UP0, UPT, UR7, 0x2, UPT ;  /* 0x000000020700788c */ /* 0x000fcc000bf05270 */
[----:B------:R-:W-:-:S13]  /*8e90*/  PLOP3.LUT P1, PT, PT, PT, UP0, 0x80, 0x0 ;  /* 0x000000000000781c */ /* 0x000fda0003f2f008 */
[----:B0-----:R-:W-:Y:S05]  /*8ea0*/  @P1 BRA `(.L_x_299) ;  /* 0x0000000000041947 */ /* 0x001fea0003800000 */
[----:B------:R-:W-:Y:S01]  /*8eb0*/  BPT.TRAP 0x1 ;  /* 0x000000040000795c */ /* 0x000fe20000300000 */
.L_x_299:
[----:B------:R-:W-:Y:S05]  /*8ec0*/  @P0 BRA `(.L_x_300) ;  /* 0x0000000000040947 */ /* 0x000fea0003800000 */
[----:B------:R-:W-:Y:S01]  /*8ed0*/  BPT.TRAP 0x1 ;  /* 0x000000040000795c */ /* 0x000fe20000300000 */
.L_x_300:
[--C-:B-1----:R-:W-:Y:S01]  /*8ee0*/  IMAD R5, R4, 0x2000, R7.reuse ;  /* 0x0000200004057824 */ /* 0x102fe200078e0207 */
[----:B------:R-:W-:Y:S01]  /*8ef0*/  R2UR UR9, R10 ;  /* 0x000000000a0972ca */ /* 0x000fe200000e0000 */
[----:B------:R-:W-:Y:S01]  /*8f00*/  IMAD R7, R4, 0x8000, R7 ;  /* 0x0000800004077824 */ /* 0x000fe200078e0207 */
[----:B------:R-:W-:Y:S01]  /*8f10*/  UIADD3 UR14, UP0, UR20, 0xf0, URZ ;  /* 0x000000f0140e7890 */ /* 0x000fe2000ff1e03f */
[----:B------:R-:W-:Y:S01]  /*8f20*/  VIADD R12, R12, 0xffffffff ;  /* 0xffffffff0c0c7836 */ /* 0x000fe20000000000 */
[----:B------:R-:W-:Y:S01]  /*8f30*/  R2UR UR7, R5 ;  /* 0x00000000050772ca */ /* 0x000fe200000e0000 */
[----:B------:R-:W-:Y:S01]  /*8f40*/  UIADD3 UR24, UP1, UR20, 0x1f0, URZ ;  /* 0x000001f014187890 */ /* 0x000fe2000ff3e03f */
[----:B------:R-:W-:Y:S01]  /*8f50*/  R2UR UR8, R7 ;  /* 0x00000000070872ca */ /* 0x000fe200000e0000 */
[----:B------:R-:W-:Y:S01]  /*8f60*/  UIADD3.X UR15, URZ, UR21, URZ, UP0, !UPT ;  /* 0x000000153f0f7290 */ /* 0x000fe200087fe43f */
[----:B------:R-:W-:Y:S01]  /*8f70*/  R2UR UR11, R19 ;  /* 0x00000000130b72ca */ /* 0x000fe200000e0000 */
[----:B------:R-:W-:Y:S01]  /*8f80*/  VIADD R4, R4, 0x1 ;  /* 0x0000000104047836 */ /* 0x000fe20000000000 */
[C---:B------:R-:W-:Y:S01]  /*8f90*/  R2UR UR10, R11.reuse ;  /* 0x000000000b0a72ca */ /* 0x040fe200000e0000 */
[----:B------:R-:W-:Y:S01]  /*8fa0*/  UIADD3.X UR25, URZ, UR21, URZ, UP1, !UPT ;  /* 0x000000153f197290 */ /* 0x000fe20008ffe43f */
[----:B------:R-:W-:Y:S01]  /*8fb0*/  R2UR UR12, R2 ;  /* 0x00000000020c72ca */ /* 0x000fe200000e0000 */
[----:B------:R-:W-:Y:S01]  /*8fc0*/  UMOV UR16, 0x0 ;  /* 0x0000000000107882 */ /* 0x000fe20000000000 */
[----:B------:R-:W-:Y:S01]  /*8fd0*/  R2UR UR18, R18 ;  /* 0x00000000121272ca */ /* 0x000fe200000e0000 */
[----:B------:R-:W-:Y:S01]  /*8fe0*/  UMOV UR17, 0x10000000 ;  /* 0x1000000000117882 */ /* 0x000fe20000000000 */
[----:B------:R-:W-:Y:S01]  /*8ff0*/  ISETP.GT.AND P2, PT, R12, 0x1, PT ;  /* 0x000000010c00780c */ /* 0x000fe20003f44270 */
[----:B------:R-:W-:Y:S01]  /*9000*/  UIADD3 UR7, UR7, 0x180, URZ ;  /* 0x0000018007077890 */ /* 0x000fe2000fffe03f */
[----:B------:R-:W-:Y:S01]  /*9010*/  ISETP.NE.AND P1, PT, R4, 0x4, PT ;  /* 0x000000040400780c */ /* 0x000fe20003f25270 */
[----:B------:R-:W-:Y:S01]  /*9020*/  UIADD3 UR13, UR8, 0x8180, URZ ;  /* 0x00008180080d7890 */ /* 0x000fe2000fffe03f */
[----:B------:R-:W-:-:S02]  /*9030*/  VIADD R11, R11, 0x80 ;  /* 0x000000800b0b7836 */ /* 0x000fc40000000000 */
[----:B------:R-:W-:Y:S02]  /*9040*/  SEL R6, RZ, 0x1, P1 ;  /* 0x00000001ff067807 */ /* 0x000fe40000800000 */
[----:B------:R-:W-:Y:S01]  /*9050*/  UMOV UR8, UR7 ;  /* 0x0000000700087c82 */ /* 0x000fe20008000000 */
[----:B------:R-:W-:Y:S01]  /*9060*/  SEL R4, R4, RZ, P1 ;  /* 0x000000ff04047207 */ /* 0x000fe20000800000 */
[----:B------:R0:W-:Y:S01]  /*9070*/  UTMALDG.3D [UR8], [UR14], desc[UR16] ;  /* 0x000010080e0075b4 */ /* 0x0001e20008011000 */
[----:B------:R-:W-:Y:S01]  /*9080*/  LOP3.LUT R3, R3, R6, RZ, 0x3c, !PT ;  /* 0x0000000603037212 */ /* 0x000fe200078e3cff */
[----:B0-----:R-:W-:Y:S01]  /*9090*/  UMOV UR8, UR13 ;  /* 0x0000000d00087c82 */ /* 0x001fe20008000000 */
[----:B------:R-:W-:Y:S02]  /*90a0*/  UMOV UR11, UR18 ;  /* 0x00000012000b7c82 */ /* 0x000fe40008000000 */
[----:B------:R0:W-:Y:S02]  /*90b0*/  UTMALDG.3D [UR8], [UR24], desc[UR16] ;  /* 0x00001008180075b4 */ /* 0x0001e40008011000 */
[----:B0-----:R-:W-:Y:S05]  /*90c0*/  @P2 BRA `(.L_x_301) ;  /* 0xfffffffc00442947 */ /* 0x001fea000383ffff */
.L_x_297:
[----:B------:R-:W-:Y:S05]  /*90d0*/  BSYNC B1 ;  /* 0x0000000000017941 */ /* 0x000fea0003800000 */
.L_x_296:
[----:B------:R-:W-:Y:S01]  /*90e0*/  LOP3.LUT P4, RZ, R9, 0xff, RZ, 0xc0, !PT ;  /* 0x000000ff09ff7812 */ /* 0x000fe2000788c0ff */
[----:B------:R-:W-:Y:S01]  /*90f0*/  VIADD R0, R0, UR42 ;  /* 0x0000002a00007c36 */ /* 0x000fe20008000000 */
[----:B------:R-:W-:Y:S01]  /*9100*/  ULDC.64 UR8, c[0x0][0x650] ;  /* 0x0001940000087ab9 */ /* 0x000fe20000000a00 */
[----:B------:R-:W-:Y:S01]  /*9110*/  BSSY B1, `(.L_x_302) ;  /* 0x0000071000017945 */ /* 0x000fe20003800000 */
[----:B------:R-:W-:Y:S01]  /*9120*/  IMAD.MOV.U32 R19, RZ, RZ, -0x1 ;  /* 0xffffffffff137424 */ /* 0x000fe200078e00ff */
[----:B------:R-:W-:Y:S01]  /*9130*/  PRMT R9, RZ, 0x7610, R9 ;  /* 0x00007610ff097816 */ /* 0x000fe20000000009 */
[----:B------:R-:W-:Y:S01]  /*9140*/  IMAD.MOV.U32 R18, RZ, RZ, -0x1 ;  /* 0xffffffffff127424 */ /* 0x000fe200078e00ff */
[C---:B------:R-:W-:Y:S02]  /*9150*/  ISETP.GT.U32.AND P1, PT, R0.reuse, 0x3, PT ;  /* 0x000000030000780c */ /* 0x040fe40003f24070 */
[----:B------:R-:W-:Y:S02]  /*9160*/  SHF.R.U32.HI R2, RZ, 0x2, R0 ;  /* 0x00000002ff027819 */ /* 0x000fe40000011600 */
[----:B------:R-:W-:-:S02]  /*9170*/  LOP3.LUT R0, R0, 0x3, RZ, 0xc0, !PT ;  /* 0x0000000300007812 */ /* 0x000fc400078ec0ff */
[----:B------:R-:W0:Y:S01]  /*9180*/  @P4 S2R R4, SR_CgaCtaId ;  /* 0x0000000000044919 */ /* 0x000e220000008800 */
[----:B------:R-:W-:Y:S02]  /*9190*/  @P4 MOV R3, 0x400 ;  /* 0x0000040000034802 */ /* 0x000fe40000000f00 */
[----:B------:R-:W-:-:S04]  /*91a0*/  LOP3.LUT R2, R2, 0x1, RZ, 0xc0, !PT ;  /* 0x0000000102027812 */ /* 0x000fc800078ec0ff */
[----:B------:R-:W-:Y:S02]  /*91b0*/  ISETP.NE.U32.AND P2, PT, R2, 0x1, PT ;  /* 0x000000010200780c */ /* 0x000fe40003f45070 */
[----:B0-----:R-:W-:Y:S01]  /*91c0*/  @P4 LEA R3, R4, R3, 0x18 ;  /* 0x0000000304034211 */ /* 0x001fe200078ec0ff */
[----:B------:R-:W-:-:S03]  /*91d0*/  IMAD.U32 R4, RZ, RZ, UR42 ;  /* 0x0000002aff047e24 */ /* 0x000fc6000f8e00ff */
[----:B------:R0:W-:Y:S01]  /*91e0*/  @P4 SYNCS.ARRIVE.TRANS64.A1T0 RZ, [R3+URZ+0x78], RZ ;  /* 0x000078ff03ff49a7 */ /* 0x0001e2000810003f */
[----:B------:R-:W-:Y:S02]  /*91f0*/  IADD3 R16, P4, R16, UR36, RZ ;  /* 0x0000002410107c10 */ /* 0x000fe4000ff9e0ff */
[----:B------:R-:W-:Y:S02]  /*9200*/  ISETP.LT.U32.AND P1, PT, R4, 0x4, P1 ;  /* 0x000000040400780c */ /* 0x000fe40000f21070 */
[----:B------:R-:W-:Y:S02]  /*9210*/  IADD3.X R17, R17, UR41, RZ, P4, !PT ;  /* 0x0000002911117c10 */ /* 0x000fe4000a7fe4ff */
[----:B------:R-:W-:Y:S02]  /*9220*/  ISETP.GE.U32.AND P4, PT, R16, UR8, PT ;  /* 0x0000000810007c0c */ /* 0x000fe4000bf86070 */
[----:B0-----:R-:W-:Y:S02]  /*9230*/  SEL R3, RZ, 0x1, !P1 ;  /* 0x00000001ff037807 */ /* 0x001fe40004800000 */
[----:B------:R-:W-:-:S02]  /*9240*/  ISETP.GE.U32.AND.EX P1, PT, R17, UR9, PT, P4 ;  /* 0x0000000911007c0c */ /* 0x000fc4000bf26140 */
[----:B------:R-:W-:-:S04]  /*9250*/  ISETP.GT.U32.AND P2, PT, R4, 0x3, !P2 ;  /* 0x000000030400780c */ /* 0x000fc80005744070 */
[----:B------:R-:W-:-:S04]  /*9260*/  SEL R2, RZ, 0x1, !P2 ;  /* 0x00000001ff027807 */ /* 0x000fc80005000000 */
[--C-:B------:R-:W-:Y:S01]  /*9270*/  LOP3.LUT R8, R2, R8, R3.reuse, 0x96, !PT ;  /* 0x0000000802087212 */ /* 0x100fe200078e9603 */
[----:B------:R-:W-:Y:S01]  /*9280*/  IMAD.MOV.U32 R2, RZ, RZ, -0x1 ;  /* 0xffffffffff027424 */ /* 0x000fe200078e00ff */
[----:B------:R-:W-:Y:S01]  /*9290*/  PRMT R3, RZ, 0x7610, R3 ;  /* 0x00007610ff037816 */ /* 0x000fe20000000003 */
[----:B------:R-:W-:Y:S06]  /*92a0*/  @P1 BRA `(.L_x_303) ;  /* 0x00000004005c1947 */ /* 0x000fec0003800000 */
[----:B------:R-:W0:Y:S01]  /*92b0*/  S2UR UR7, SR_CTAID.X ;  /* 0x00000000000779c3 */ /* 0x000e220000002500 */
[----:B------:R-:W-:Y:S01]  /*92c0*/  ULDC.64 UR8, c[0x0][0x628] ;  /* 0x00018a0000087ab9 */ /* 0x000fe20000000a00 */
[----:B------:R-:W-:Y:S01]  /*92d0*/  ULDC UR10, c[0x0][0x150] ;  /* 0x00005400000a7ab9 */ /* 0x000fe20000000800 */
[----:B------:R-:W-:Y:S01]  /*92e0*/  ISETP.NE.U32.AND P1, PT, RZ, UR8, PT ;  /* 0x00000008ff007c0c */ /* 0x000fe2000bf25070 */
[----:B------:R-:W-:Y:S01]  /*92f0*/  ULDC UR11, c[0x0][0x630] ;  /* 0x00018c00000b7ab9 */ /* 0x000fe20000000800 */
[----:B------:R-:W-:Y:S01]  /*9300*/  ULDC UR13, c[0x0][0x154] ;  /* 0x00005500000d7ab9 */ /* 0x000fe20000000800 */
[----:B------:R-:W-:Y:S01]  /*9310*/  IMAD.MOV.U32 R2, RZ, RZ, R16 ;  /* 0x000000ffff027224 */ /* 0x000fe200078e0010 */
[----:B------:R-:W-:Y:S01]  /*9320*/  ISETP.NE.AND.EX P1, PT, RZ, UR9, PT, P1 ;  /* 0x00000009ff007c0c */ /* 0x000fe2000bf25310 */
[----:B------:R-:W1:Y:S01]  /*9330*/  S2UR UR12, SR_CTAID.Y ;  /* 0x00000000000c79c3 */ /* 0x000e620000002600 */
[----:B0-----:R-:W-:-:S05]  /*9340*/  I2FP.F32.U32 R3, UR7 ;  /* 0x0000000700037c45 */ /* 0x001fca0008201000 */
[----:B------:R-:W-:Y:S01]  /*9350*/  FMUL R12, R3, UR10 ;  /* 0x0000000a030c7c20 */ /* 0x000fe20008400000 */
[----:B------:R-:W-:-:S05]  /*9360*/  IMAD.MOV.U32 R3, RZ, RZ, R17 ;  /* 0x000000ffff037224 */ /* 0x000fca00078e0011 */
[----:B------:R-:W-:Y:S05]  /*9370*/  @!P1 BRA `(.L_x_304) ;  /* 0x0000000000289947 */ /* 0x000fea0003800000 */
[----:B------:R-:W-:Y:S02]  /*9380*/  ULDC UR10, c[0x0][0x634] ;  /* 0x00018d00000a7ab9 */ /* 0x000fe40000000800 */
[----:B------:R-:W-:-:S05]  /*9390*/  IADD3 R7, P1, R16, UR10, RZ ;  /* 0x0000000a10077c10 */ /* 0x000fca000ff3e0ff */
[----:B------:R-:W-:-:S04]  /*93a0*/  IMAD.X R11, RZ, RZ, R17, P1 ;  /* 0x000000ffff0b7224 */ /* 0x000fc800008e0611 */
[----:B------:R-:W-:-:S04]  /*93b0*/  IMAD.WIDE.U32 R4, R11, UR8, RZ ;  /* 0x000000080b047c25 */ /* 0x000fc8000f8e00ff */
[----:B------:R-:W-:-:S04]  /*93c0*/  IMAD.WIDE.U32 R4, P1, R7, UR9, R4 ;  /* 0x0000000907047c25 */ /* 0x000fc8000f820004 */
[----:B------:R-:W-:-:S04]  /*93d0*/  IMAD.WIDE.U32 R6, R7, UR8, RZ ;  /* 0x0000000807067c25 */ /* 0x000fc8000f8e00ff */
[----:B------:R-:W-:Y:S01]  /*93e0*/  IMAD.X R3, RZ, RZ, RZ, P1 ;  /* 0x000000ffff037224 */ /* 0x000fe200008e06ff */
[----:B------:R-:W-:Y:S01]  /*93f0*/  IADD3 RZ, P1, R7, R4, RZ ;  /* 0x0000000407ff7210 */ /* 0x000fe20007f3e0ff */
[----:B------:R-:W-:-:S04]  /*9400*/  IMAD.MOV.U32 R2, RZ, RZ, R5 ;  /* 0x000000ffff027224 */ /* 0x000fc800078e0005 */
[----:B------:R-:W-:-:S08]  /*9410*/  IMAD.WIDE.U32.X R2, R11, UR9, R2, P1 ;  /* 0x000000090b027c25 */ /* 0x000fd000088e0402 */
.L_x_304:
[--C-:B------:R-:W-:Y:S01]  /*9420*/  SHF.R.U64 R10, R2, UR11, R3.reuse ;  /* 0x0000000b020a7c19 */ /* 0x100fe20008001203 */
[----:B------:R-:W0:Y:S01]  /*9430*/  F2I.U32.TRUNC.NTZ R12, R12 ;  /* 0x0000000c000c7305 */ /* 0x000e22000020f000 */
[----:B------:R-:W-:Y:S01]  /*9440*/  SHF.R.U32.HI R2, RZ, UR11, R3 ;  /* 0x0000000bff027c19 */ /* 0x000fe20008011603 */
[----:B------:R-:W-:Y:S01]  /*9450*/  ULDC.64 UR8, c[0x0][0x620] ;  /* 0x0001880000087ab9 */ /* 0x000fe20000000a00 */
[----:B------:R-:W-:Y:S01]  /*9460*/  IADD3 R5, P1, RZ, -R10, RZ ;  /* 0x8000000aff057210 */ /* 0x000fe20007f3e0ff */
[----:B------:R-:W-:Y:S01]  /*9470*/  ULDC.64 UR14, c[0x0][0x640] ;  /* 0x00019000000e7ab9 */ /* 0x000fe20000000a00 */
[----:B-1----:R-:W-:Y:S01]  /*9480*/  I2FP.F32.U32 R4, UR12 ;  /* 0x0000000c00047c45 */ /* 0x002fe20008201000 */
[----:B------:R-:W1:Y:S01]  /*9490*/  LDC R14, c[0x0][0x610] ;  /* 0x00018400ff0e7b82 */ /* 0x000e620000000800 */
[----:B------:R-:W-:Y:S01]  /*94a0*/  ULDC UR11, c[0x0][0x658] ;  /* 0x00019600000b7ab9 */ /* 0x000fe20000000800 */
[----:B------:R-:W-:Y:S01]  /*94b0*/  IMAD.X R2, RZ, RZ, ~R2, P1 ;  /* 0x000000ffff027224 */ /* 0x000fe200008e0e02 */
[----:B------:R-:W-:Y:S01]  /*94c0*/  ISETP.NE.U32.AND P1, PT, RZ, UR14, PT ;  /* 0x0000000eff007c0c */ /* 0x000fe2000bf25070 */
[----:B------:R-:W-:Y:S01]  /*94d0*/  FMUL R6, R4, UR13 ;  /* 0x0000000d04067c20 */ /* 0x000fe20008400000 */
[----:B------:R-:W-:Y:S01]  /*94e0*/  ULDC UR13, c[0x0][0x648] ;  /* 0x00019200000d7ab9 */ /* 0x000fe20000000800 */
[----:B------:R-:W-:Y:S01]  /*94f0*/  IMAD R4, R2, UR8, RZ ;  /* 0x0000000802047c24 */ /* 0x000fe2000f8e02ff */
[----:B------:R-:W-:Y:S01]  /*9500*/  ISETP.NE.AND.EX P1, PT, RZ, UR15, PT, P1 ;  /* 0x0000000fff007c0c */ /* 0x000fe2000bf25310 */
[C---:B------:R-:W-:Y:S01]  /*9510*/  IMAD.WIDE.U32 R2, R5.reuse, UR8, R16 ;  /* 0x0000000805027c25 */ /* 0x040fe2000f8e0010 */
[----:B0-----:R-:W-:Y:S01]  /*9520*/  R2UR UR8, R12 ;  /* 0x000000000c0872ca */ /* 0x001fe200000e0000 */
[----:B------:R-:W0:Y:S02]  /*9530*/  F2I.U32.TRUNC.NTZ R6, R6 ;  /* 0x0000000600067305 */ /* 0x000e24000020f000 */
[----:B------:R-:W-:Y:S01]  /*9540*/  IMAD R5, R5, UR9, R4 ;  /* 0x0000000905057c24 */ /* 0x000fe2000f8e0204 */
[----:B------:R-:W-:-:S03]  /*9550*/  ULDC UR9, c[0x0][0x618] ;  /* 0x0001860000097ab9 */ /* 0x000fc60000000800 */
[----:B------:R-:W-:-:S05]  /*9560*/  IMAD.IADD R3, R3, 0x1, R5 ;  /* 0x0000000103037824 */ /* 0x000fca00078e0205 */
[--C-:B------:R-:W-:Y:S02]  /*9570*/  SHF.R.U64 R12, R2, UR9, R3.reuse ;  /* 0x00000009020c7c19 */ /* 0x100fe40008001203 */
[----:B------:R-:W-:Y:S01]  /*9580*/  SHF.R.U32.HI R3, RZ, UR9, R3 ;  /* 0x00000009ff037c19 */ /* 0x000fe20008011603 */
[----:B------:R-:W-:Y:S01]  /*9590*/  ULDC UR9, c[0x0][0x608] ;  /* 0x0001820000097ab9 */ /* 0x000fe20000000800 */
[----:B0-----:R-:W-:Y:S02]  /*95a0*/  R2UR UR10, R6 ;  /* 0x00000000060a72ca */ /* 0x001fe400000e0000 */
[--C-:B------:R-:W-:Y:S02]  /*95b0*/  SHF.R.U64 R13, R12, UR9, R3.reuse ;  /* 0x000000090c0d7c19 */ /* 0x100fe40008001203 */
[----:B------:R-:W-:Y:S01]  /*95c0*/  SHF.R.U32.HI R2, RZ, UR9, R3 ;  /* 0x00000009ff027c19 */ /* 0x000fe20008011603 */
[----:B------:R-:W-:-:S03]  /*95d0*/  UIADD3 UR9, -UR8, URZ, URZ ;  /* 0x0000003f08097290 */ /* 0x000fc6000fffe13f */
[--C-:B------:R-:W-:Y:S01]  /*95e0*/  SHF.R.U64 R15, R13, UR11, R2.reuse ;  /* 0x0000000b0d0f7c19 */ /* 0x100fe20008001202 */
[----:B------:R-:W-:Y:S01]  /*95f0*/  ULDC UR8, c[0x0][0x144] ;  /* 0x0000510000087ab9 */ /* 0x000fe20000000800 */
[----:B------:R-:W-:-:S03]  /*9600*/  SHF.R.U32.HI R3, RZ, UR11, R2 ;  /* 0x0000000bff037c19 */ /* 0x000fc60008011602 */
[----:B------:R-:W-:Y:S01]  /*9610*/  IMAD.MOV.U32 R2, RZ, RZ, R15 ;  /* 0x000000ffff027224 */ /* 0x000fe200078e000f */
[----:B------:R-:W-:Y:S06]  /*9620*/  @!P1 BRA `(.L_x_305) ;  /* 0x0000000000289947 */ /* 0x000fec0003800000 */
        /* <DEDUP_REMOVED lines=10> */
.L_x_305:
[----:B------:R-:W-:Y:S01]  /*96d0*/  UISETP.NE.AND UP0, UPT, UR48, URZ, UPT ;  /* 0x0000003f3000728c */ /* 0x000fe2000bf05270 */
[----:B------:R-:W-:Y:S01]  /*96e0*/  SHF.R.U64 R3, R2, UR13, R3 ;  /* 0x0000000d02037c19 */ /* 0x000fe20008001203 */
[----:B------:R-:W-:Y:S01]  /*96f0*/  UIADD3 UR10, -UR10, URZ, URZ ;  /* 0x0000003f0a0a7290 */ /* 0x000fe2000fffe13f */
[----:B------:R-:W-:Y:S01]  /*9700*/  LOP3.LUT R2, R13, UR6, RZ, 0xc0, !PT ;  /* 0x000000060d027c12 */ /* 0x000fe2000f8ec0ff */
[----:B------:R-:W-:Y:S02]  /*9710*/  UIMAD UR7, UR8, UR9, UR7 ;  /* 0x00000009080772a4 */ /* 0x000fe4000f8e0207 */
[----:B------:R-:W-:Y:S01]  /*9720*/  IMAD.MOV R4, RZ, RZ, -R3 ;  /* 0x000000ffff047224 */ /* 0x000fe200078e0a03 */
[----:B------:R-:W-:Y:S01]  /*9730*/  ULDC UR8, c[0x0][0x148] ;  /* 0x0000520000087ab9 */ /* 0x000fe20000000800 */
[----:B------:R-:W-:Y:S01]  /*9740*/  IMAD R19, R3, UR5, R2 ;  /* 0x0000000503137c24 */ /* 0x000fe2000f8e0202 */
[----:B------:R-:W-:Y:S02]  /*9750*/  LOP3.LUT R3, R12, UR4, RZ, 0xc0, !PT ;  /* 0x000000040c037c12 */ /* 0x000fe4000f8ec0ff */
[----:B------:R-:W-:Y:S01]  /*9760*/  @UP0 UIMAD UR7, UR8, UR10, UR12 ;  /* 0x0000000a080702a4 */ /* 0x000fe2000f8e020c */
[----:B------:R-:W-:-:S02]  /*9770*/  PLOP3.LUT P1, PT, PT, PT, UP0, 0x80, 0x0 ;  /* 0x000000000000781c */ /* 0x000fc40003f2f008 */
[----:B------:R-:W-:Y:S02]  /*9780*/  ULDC UR8, c[0x0][0x638] ;  /* 0x00018e0000087ab9 */ /* 0x000fe40000000800 */
[----:B------:R-:W-:Y:S02]  /*9790*/  IMAD R2, R4, UR8, R15 ;  /* 0x0000000804027c24 */ /* 0x000fe4000f8e020f */
[----:B-1----:R-:W-:Y:S01]  /*97a0*/  IMAD R19, R19, R14, UR7 ;  /* 0x0000000713137e24 */ /* 0x002fe2000f8e020e */
[----:B------:R-:W-:Y:S01]  /*97b0*/  ULDC UR7, c[0x0][0x600] ;  /* 0x0001800000077ab9 */ /* 0x000fe20000000800 */
[----:B------:R-:W-:Y:S02]  /*97c0*/  IMAD.MOV.U32 R4, RZ, RZ, 0x1 ;  /* 0x00000001ff047424 */ /* 0x000fe400078e00ff */
[----:B------:R-:W-:-:S03]  /*97d0*/  IMAD R2, R2, UR7, R3 ;  /* 0x0000000702027c24 */ /* 0x000fc6000f8e0203 */
[----:B------:R-:W-:Y:S02]  /*97e0*/  PRMT R3, R4, 0x7610, R3 ;  /* 0x0000761004037816 */ /* 0x000fe40000000003 */
[----:B------:R-:W-:Y:S02]  /*97f0*/  SEL R18, R2, R19, !P1 ;  /* 0x0000001302127207 */ /* 0x000fe40004800000 */
[----:B------:R-:W-:Y:S01]  /*9800*/  SEL R19, R19, R2, !P1 ;  /* 0x0000000213137207 */ /* 0x000fe20004800000 */
[----:B------:R-:W-:-:S07]  /*9810*/  IMAD.MOV.U32 R2, RZ, RZ, R10 ;  /* 0x000000ffff027224 */ /* 0x000fce00078e000a */
.L_x_303:
[----:B------:R-:W-:Y:S05]  /*9820*/  BSYNC B1 ;  /* 0x0000000000017941 */ /* 0x000fea0003800000 */
.L_x_302:
[----:B------:R-:W-:-:S13]  /*9830*/  LOP3.LUT P1, RZ, R3, 0xff, RZ, 0xc0, !PT ;  /* 0x000000ff03ff7812 */ /* 0x000fda000782c0ff */
[----:B------:R-:W-:Y:S05]  /*9840*/  @P1 BRA `(.L_x_306) ;  /* 0xfffffff400301947 */ /* 0x000fea000383ffff */
[----:B------:R-:W-:Y:S05]  /*9850*/  BSYNC B0 ;  /* 0x0000000000007941 */ /* 0x000fea0003800000 */
.L_x_294:
[----:B------:R-:W-:-:S03]  /*9860*/  UMOV UR7, 0xffffffff ;  /* 0xffffffff00077882 */ /* 0x000fc60000000000 */
[----:B------:R-:W-:Y:S05]  /*9870*/  BRA.DIV UR7, `(.L_x_307) ;  /* 0x0000000607447947 */ /* 0x000fea000b800000 */
[----:B------:R-:W-:-:S13]  /*9880*/  ELECT P6, URZ, PT ;  /* 0x00000000003f782f */ /* 0x000fda00038c0000 */
.L_x_323:
[----:B------:R-:W-:Y:S04]  /*9890*/  BSSY B0, `(.L_x_308) ;  /* 0x000002c000007945 */ /* 0x000fe80003800000 */
[----:B------:R-:W-:Y:S05]  /*98a0*/  @!P6 BRA `(.L_x_309) ;  /* 0x0000000000a8e947 */ /* 0x000fea0003800000 */
[----:B------:R-:W-:-:S04]  /*98b0*/  ULOP3.LUT UR7, UR40, 0x2, URZ, 0xfc, !UPT ;  /* 0x0000000228077892 */ /* 0x000fc8000f8efc3f */
[----:B------:R-:W-:-:S06]  /*98c0*/  UISETP.NE.AND UP0, UPT, UR7, 0x3, UPT ;  /* 0x000000030700788c */ /* 0x000fcc000bf05270 */
[----:B------:R-:W-:-:S13]  /*98d0*/  PLOP3.LUT P0, PT, PT, PT, UP0, 0x80, 0x0 ;  /* 0x000000000000781c */ /* 0x000fda0003f0f008 */
[----:B------:R-:W-:Y:S05]  /*98e0*/  @!P0 BRA `(.L_x_310) ;  /* 0x0000000000048947 */ /* 0x000fea0003800000 */
[----:B------:R-:W-:Y:S01]  /*98f0*/  BPT.TRAP 0x1 ;  /* 0x000000040000795c */ /* 0x000fe20000300000 */
.L_x_310:
[----:B------:R-:W0:Y:S01]  /*9900*/  S2R R3, SR_CgaCtaId ;  /* 0x0000000000037919 */ /* 0x000e220000008800 */
[----:B------:R-:W-:-:S04]  /*9910*/  MOV R2, 0x400 ;  /* 0x0000040000027802 */ /* 0x000fc80000000f00 */
[----:B0-----:R-:W-:Y:S02]  /*9920*/  LEA R3, R3, R2, 0x18 ;  /* 0x0000000203037211 */ /* 0x001fe400078ec0ff */
[----:B------:R-:W-:-:S03]  /*9930*/  SHF.L.U32 R2, R8, 0x1f, RZ ;  /* 0x0000001f08027819 */ /* 0x000fc600000006ff */
[----:B------:R-:W-:-:S04]  /*9940*/  VIADD R3, R3, 0x20 ;  /* 0x0000002003037836 */ /* 0x000fc80000000000 */
[C---:B------:R-:W-:Y:S02]  /*9950*/  IMAD R7, R0.reuse, 0x8, R3 ;  /* 0x0000000800077824 */ /* 0x040fe400078e0203 */
[----:B------:R-:W-:Y:S02]  /*9960*/  VIADD R0, R0, 0x1 ;  /* 0x0000000100007836 */ /* 0x000fe40000000000 */
[----:B------:R-:W0:Y:S03]  /*9970*/  SYNCS.PHASECHK.TRANS64.TRYWAIT P0, [R7+URZ], R2 ;  /* 0x00000002070075a7 */ /* 0x000e26000800017f */
[----:B------:R-:W-:-:S04]  /*9980*/  ISETP.NE.AND P1, PT, R0, 0x4, PT ;  /* 0x000000040000780c */ /* 0x000fc80003f25270 */
[----:B------:R-:W-:Y:S02]  /*9990*/  SEL R5, RZ, 0x1, P1 ;  /* 0x00000001ff057807 */ /* 0x000fe40000800000 */
[----:B------:R-:W-:Y:S02]  /*99a0*/  SEL R0, R0, RZ, P1 ;  /* 0x000000ff00007207 */ /* 0x000fe40000800000 */
[----:B------:R-:W-:-:S03]  /*99b0*/  LOP3.LUT R5, R8, R5, RZ, 0x3c, !PT ;  /* 0x0000000508057212 */ /* 0x000fc600078e3cff */
[----:B------:R-:W-:Y:S01]  /*99c0*/  IMAD R9, R0, 0x8, R3 ;  /* 0x0000000800097824 */ /* 0x000fe200078e0203 */
[----:B------:R-:W-:Y:S01]  /*99d0*/  SHF.L.U32 R4, R5, 0x1f, RZ ;  /* 0x0000001f05047819 */ /* 0x000fe200000006ff */
[----:B0-----:R-:W-:Y:S06]  /*99e0*/  @!P0 BRA `(.L_x_311) ;  /* 0x0000000400088947 */ /* 0x001fec0003800000 */
.L_x_324:
[----:B------:R-:W1:Y:S01]  /*99f0*/  SYNCS.PHASECHK.TRANS64.TRYWAIT P0, [R9+URZ], R4 ;  /* 0x00000004090075a7 */ /* 0x000e62000800017f */
[----:B------:R-:W-:-:S05]  /*9a00*/  VIADD R0, R0, 0x1 ;  /* 0x0000000100007836 */ /* 0x000fca0000000000 */
[----:B------:R-:W-:-:S04]  /*9a10*/  ISETP.NE.AND P1, PT, R0, 0x4, PT ;  /* 0x000000040000780c */ /* 0x000fc80003f25270 */
[----:B0-----:R-:W-:Y:S02]  /*9a20*/  SEL R2, RZ, 0x1, P1 ;  /* 0x00000001ff027807 */ /* 0x001fe40000800000 */
[----:B------:R-:W-:Y:S02]  /*9a30*/  SEL R0, R0, RZ, P1 ;  /* 0x000000ff00007207 */ /* 0x000fe40000800000 */
[----:B------:R-:W-:-:S03]  /*9a40*/  LOP3.LUT R7, R5, R2, RZ, 0x3c, !PT ;  /* 0x0000000205077212 */ /* 0x000fc600078e3cff */
[----:B------:R-:W-:Y:S01]  /*9a50*/  IMAD R6, R0, 0x8, R3 ;  /* 0x0000000800067824 */ /* 0x000fe200078e0203 */
[----:B------:R-:W-:Y:S01]  /*9a60*/  SHF.L.U32 R5, R7, 0x1f, RZ ;  /* 0x0000001f07057819 */ /* 0x000fe200000006ff */
[----:B-1----:R-:W-:Y:S06]  /*9a70*/  @!P0 BRA `(.L_x_312) ;  /* 0x0000000000f88947 */ /* 0x002fec0003800000 */
.L_x_325:
[----:B------:R-:W1:Y:S01]  /*9a80*/  SYNCS.PHASECHK.TRANS64.TRYWAIT P0, [R6+URZ], R5 ;  /* 0x00000005060075a7 */ /* 0x000e62000800017f */
[----:B------:R-:W-:-:S05]  /*9a90*/  VIADD R0, R0, 0x1 ;  /* 0x0000000100007836 */ /* 0x000fca0000000000 */
[----:B------:R-:W-:-:S04]  /*9aa0*/  ISETP.NE.AND P1, PT, R0, 0x4, PT ;  /* 0x000000040000780c */ /* 0x000fc80003f25270 */
[----:B------:R-:W-:Y:S02]  /*9ab0*/  SEL R2, RZ, 0x1, P1 ;  /* 0x00000001ff027807 */ /* 0x000fe40000800000 */
[----:B------:R-:W-:Y:S02]  /*9ac0*/  SEL R0, R0, RZ, P1 ;  /* 0x000000ff00007207 */ /* 0x000fe40000800000 */
[----:B------:R-:W-:Y:S01]  /*9ad0*/  LOP3.LUT R2, R7, R2, RZ, 0x3c, !PT ;  /* 0x0000000207027212 */ /* 0x000fe200078e3cff */
[----:B-1----:R-:W-:Y:S06]  /*9ae0*/  @!P0 BRA `(.L_x_313) ;  /* 0x0000000000f08947 */ /* 0x002fec0003800000 */
.L_x_326:
[----:B------:R-:W-:Y:S01]  /*9af0*/  IMAD R3, R0, 0x8, R3 ;  /* 0x0000000800037824 */ /* 0x000fe200078e0203 */
[----:B------:R-:W-:-:S07]  /*9b00*/  SHF.L.U32 R0, R2, 0x1f, RZ ;  /* 0x0000001f02007819 */ /* 0x000fce00000006ff */
.L_x_314:
[----:B--2---:R2:W3:Y:S02]  /*9b10*/  SYNCS.PHASECHK.TRANS64.TRYWAIT P0, [R3+URZ], R0 ;  /* 0x00000000030075a7 */ /* 0x0044e4000800017f */
[----:B---3--:R-:W-:Y:S05]  /*9b20*/  @!P0 NANOSLEEP.SYNCS 0x989680 ;  /* 0x009896800000895d */ /* 0x008fea0003900000 */
[----:B------:R-:W3:Y:S02]  /*9b30*/  @!P0 SYNCS.PHASECHK.TRANS64 P0, [R3+URZ], R0 ;  /* 0x00000000030085a7 */ /* 0x000ee4000800007f */
[----:B---3--:R-:W-:Y:S05]  /*9b40*/  @!P0 BRA `(.L_x_314) ;  /* 0xfffffffc00f08947 */ /* 0x008fea000383ffff */
.L_x_309:
[----:B------:R-:W-:Y:S05]  /*9b50*/  BSYNC B0 ;  /* 0x0000000000007941 */ /* 0x000fea0003800000 */
.L_x_308:
[----:B------:R-:W-:Y:S05]  /*9b60*/  EXIT ;  /* 0x000000000000794d */ /* 0x000fea0003800000 */
.L_x_14:
[----:B0-----:R0:W1:Y:S02]  /*9b70*/  SYNCS.PHASECHK.TRANS64.TRYWAIT P0, [R157+URZ], R0 ;  /* 0x000000009d0075a7 */ /* 0x001064000800017f */
[----:B-1----:R-:W-:Y:S05]  /*9b80*/  @!P0 NANOSLEEP.SYNCS 0x989680 ;  /* 0x009896800000895d */ /* 0x002fea0003900000 */
[----:B------:R-:W1:Y:S02]  /*9b90*/  @!P0 SYNCS.PHASECHK.TRANS64 P0, [R157+URZ], R0 ;  /* 0x000000009d0085a7 */ /* 0x000e64000800007f */
[----:B-1----:R-:W-:Y:S05]  /*9ba0*/  @!P0 BRA `(.L_x_14) ;  /* 0xfffffffc00f08947 */ /* 0x002fea000383ffff */
[----:B------:R-:W-:Y:S05]  /*9bb0*/  BRA `(.L_x_315) ;  /* 0xffffff7800747947 */ /* 0x000fea000383ffff */
.L_x_19:
[----:B-1----:R1:W2:Y:S02]  /*9bc0*/  SYNCS.PHASECHK.TRANS64.TRYWAIT P1, [R3+URZ], R0 ;  /* 0x00000000030075a7 */ /* 0x0022a4000802017f */
[----:B--2---:R-:W-:Y:S05]  /*9bd0*/  @!P1 NANOSLEEP.SYNCS 0x989680 ;  /* 0x009896800000995d */ /* 0x004fea0003900000 */
[----:B------:R-:W2:Y:S02]  /*9be0*/  @!P1 SYNCS.PHASECHK.TRANS64 P1, [R3+URZ], R0 ;  /* 0x00000000030095a7 */ /* 0x000ea4000802007f */
[----:B--2---:R-:W-:Y:S05]  /*9bf0*/  @!P1 BRA `(.L_x_19) ;  /* 0xfffffffc00f09947 */ /* 0x004fea000383ffff */
[----:B------:R-:W-:Y:S05]  /*9c00*/  BRA `(.L_x_18) ;  /* 0xffffff7800e87947 */ /* 0x000fea000383ffff */
.L_x_24:
[----:B-1----:R-:W-:-:S04]  /*9c10*/  IMAD.U32 R4, RZ, RZ, UR4 ;  /* 0x00000004ff047e24 */ /* 0x002fc8000f8e00ff */
[----:B------:R1:W2:Y:S03]  /*9c20*/  SYNCS.PHASECHK.TRANS64.TRYWAIT P1, [R4+URZ], R3 ;  /* 0x00000003040075a7 */ /* 0x0002a6000802017f */
[----:B--2---:R-:W-:Y:S05]  /*9c30*/  @!P1 NANOSLEEP.SYNCS 0x989680 ;  /* 0x009896800000995d */ /* 0x004fea0003900000 */
[----:B------:R-:W2:Y:S02]  /*9c40*/  @!P1 SYNCS.PHASECHK.TRANS64 P1, [R4+URZ], R3 ;  /* 0x00000003040095a7 */ /* 0x000ea4000802007f */
[----:B--2---:R-:W-:Y:S05]  /*9c50*/  @!P1 BRA `(.L_x_24) ;  /* 0xfffffffc00ec9947 */ /* 0x004fea000383ffff */
[----:B------:R-:W-:Y:S05]  /*9c60*/  BRA `(.L_x_23) ;  /* 0xffffff7c00b87947 */ /* 0x000fea000383ffff */
.L_x_30:
[----:B0-----:R0:W1:Y:S02]  /*9c70*/  SYNCS.PHASECHK.TRANS64.TRYWAIT P0, [R157+URZ+0x10], R0 ;  /* 0x000010009d0075a7 */ /* 0x001064000800017f */
[----:B-1----:R-:W-:Y:S05]  /*9c80*/  @!P0 NANOSLEEP.SYNCS 0x989680 ;  /* 0x009896800000895d */ /* 0x002fea0003900000 */
[----:B------:R-:W1:Y:S02]  /*9c90*/  @!P0 SYNCS.PHASECHK.TRANS64 P0, [R157+URZ+0x10], R0 ;  /* 0x000010009d0085a7 */ /* 0x000e64000800007f */
[----:B-1----:R-:W-:Y:S05]  /*9ca0*/  @!P0 BRA `(.L_x_30) ;  /* 0xfffffffc00f08947 */ /* 0x002fea000383ffff */
[----:B------:R-:W-:Y:S05]  /*9cb0*/  BRA `(.L_x_316) ;  /* 0xffffff8000f47947 */ /* 0x000fea000383ffff */
.L_x_295:
[----:B------:R-:W-:Y:S01]  /*9cc0*/  BSSY B1, `(.L_x_317) ;  /* 0x0000006000017945 */ /* 0x000fe20003800000 */
[----:B------:R-:W-:-:S07]  /*9cd0*/  IMAD.MOV.U32 R15, RZ, RZ, -0x1 ;  /* 0xffffffffff0f7424 */ /* 0x000fce00078e00ff */
[----:B------:R-:W-:Y:S05]  /*9ce0*/  WARPSYNC.COLLECTIVE R15, `(.L_x_318) ;  /* 0x000000000f0c7348 */ /* 0x000fea0003c00000 */
[----:B------:R-:W-:Y:S02]  /*9cf0*/  ELECT P6, UR62, PT ;  /* 0x00000000003e782f */ /* 0x000fe400038c0000 */
[----:B------:R-:W-:Y:S01]  /*9d00*/  MOV R14, UR62 ;  /* 0x0000003e000e7c02 */ /* 0x000fe20008000f00 */
[----:B------:R-:W-:Y:S10]  /*9d10*/  ENDCOLLECTIVE ;  /* 0x000000000000791b */ /* 0x000ff40003800000 */
.L_x_318:
[----:B------:R-:W-:Y:S05]  /*9d20*/  BSYNC B1 ;  /* 0x0000000000017941 */ /* 0x000fea0003800000 */
.L_x_317:
[----:B------:R-:W-:Y:S05]  /*9d30*/  BRA `(.L_x_319) ;  /* 0xfffffff000007947 */ /* 0x000fea000383ffff */
.L_x_298:
[----:B-1----:R1:W2:Y:S02]  /*9d40*/  SYNCS.PHASECHK.TRANS64.TRYWAIT P1, [R10+URZ+0x20], R5 ;  /* 0x000020050a0075a7 */ /* 0x0022a4000802017f */
[----:B--2---:R-:W-:Y:S05]  /*9d50*/  @!P1 NANOSLEEP.SYNCS 0x989680 ;  /* 0x009896800000995d */ /* 0x004fea0003900000 */
[----:B------:R-:W2:Y:S02]  /*9d60*/  @!P1 SYNCS.PHASECHK.TRANS64 P1, [R10+URZ+0x20], R5 ;  /* 0x000020050a0095a7 */ /* 0x000ea4000802007f */
[----:B--2---:R-:W-:Y:S05]  /*9d70*/  @!P1 BRA `(.L_x_298) ;  /* 0xfffffffc00f09947 */ /* 0x004fea000383ffff */
[----:B------:R-:W-:Y:S05]  /*9d80*/  BRA `(.L_x_320) ;  /* 0xfffffff000347947 */ /* 0x000fea000383ffff */
.L_x_307:
[----:B------:R-:W-:Y:S01]  /*9d90*/  BSSY B0, `(.L_x_321) ;  /* 0x0000006000007945 */ /* 0x000fe20003800000 */
[----:B------:R-:W-:-:S07]  /*9da0*/  IMAD.MOV.U32 R15, RZ, RZ, -0x1 ;  /* 0xffffffffff0f7424 */ /* 0x000fce00078e00ff */
[----:B------:R-:W-:Y:S05]  /*9db0*/  WARPSYNC.COLLECTIVE R15, `(.L_x_322) ;  /* 0x000000000f0c7348 */ /* 0x000fea0003c00000 */
[----:B------:R-:W-:Y:S02]  /*9dc0*/  ELECT P6, UR62, PT ;  /* 0x00000000003e782f */ /* 0x000fe400038c0000 */
[----:B------:R-:W-:Y:S01]  /*9dd0*/  MOV R14, UR62 ;  /* 0x0000003e000e7c02 */ /* 0x000fe20008000f00 */
[----:B------:R-:W-:Y:S10]  /*9de0*/  ENDCOLLECTIVE ;  /* 0x000000000000791b */ /* 0x000ff40003800000 */
.L_x_322:
[----:B------:R-:W-:Y:S05]  /*9df0*/  BSYNC B0 ;  /* 0x0000000000007941 */ /* 0x000fea0003800000 */
.L_x_321:
[----:B------:R-:W-:Y:S05]  /*9e00*/  BRA `(.L_x_323) ;  /* 0xfffffff800a07947 */ /* 0x000fea000383ffff */
.L_x_311:
[----:B0-----:R0:W1:Y:S02]  /*9e10*/  SYNCS.PHASECHK.TRANS64.TRYWAIT P0, [R7+URZ], R2 ;  /* 0x00000002070075a7 */ /* 0x001064000800017f */
[----:B-1----:R-:W-:Y:S05]  /*9e20*/  @!P0 NANOSLEEP.SYNCS 0x989680 ;  /* 0x009896800000895d */ /* 0x002fea0003900000 */
[----:B------:R-:W1:Y:S02]  /*9e30*/  @!P0 SYNCS.PHASECHK.TRANS64 P0, [R7+URZ], R2 ;  /* 0x00000002070085a7 */ /* 0x000e64000800007f */
[----:B-1----:R-:W-:Y:S05]  /*9e40*/  @!P0 BRA `(.L_x_311) ;  /* 0xfffffffc00f08947 */ /* 0x002fea000383ffff */
[----:B------:R-:W-:Y:S05]  /*9e50*/  BRA `(.L_x_324) ;  /* 0xfffffff800e47947 */ /* 0x000fea000383ffff */
.L_x_312:
[----:B0-----:R0:W1:Y:S02]  /*9e60*/  SYNCS.PHASECHK.TRANS64.TRYWAIT P0, [R9+URZ], R4 ;  /* 0x00000004090075a7 */ /* 0x001064000800017f */
[----:B-1----:R-:W-:Y:S05]  /*9e70*/  @!P0 NANOSLEEP.SYNCS 0x989680 ;  /* 0x009896800000895d */ /* 0x002fea0003900000 */
[----:B------:R-:W1:Y:S02]  /*9e80*/  @!P0 SYNCS.PHASECHK.TRANS64 P0, [R9+URZ], R4 ;  /* 0x00000004090085a7 */ /* 0x000e64000800007f */
[----:B-1----:R-:W-:Y:S05]  /*9e90*/  @!P0 BRA `(.L_x_312) ;  /* 0xfffffffc00f08947 */ /* 0x002fea000383ffff */
[----:B------:R-:W-:Y:S05]  /*9ea0*/  BRA `(.L_x_325) ;  /* 0xfffffff800f47947 */ /* 0x000fea000383ffff */
.L_x_313:
[----:B-1----:R1:W2:Y:S02]  /*9eb0*/  SYNCS.PHASECHK.TRANS64.TRYWAIT P0, [R6+URZ], R5 ;  /* 0x00000005060075a7 */ /* 0x0022a4000800017f */
[----:B--2---:R-:W-:Y:S05]  /*9ec0*/  @!P0 NANOSLEEP.SYNCS 0x989680 ;  /* 0x009896800000895d */ /* 0x004fea0003900000 */
[----:B------:R-:W2:Y:S02]  /*9ed0*/  @!P0 SYNCS.PHASECHK.TRANS64 P0, [R6+URZ], R5 ;  /* 0x00000005060085a7 */ /* 0x000ea4000800007f */
[----:B--2---:R-:W-:Y:S05]  /*9ee0*/  @!P0 BRA `(.L_x_313) ;  /* 0xfffffffc00f08947 */ /* 0x004fea000383ffff */
[----:B------:R-:W-:Y:S05]  /*9ef0*/  BRA `(.L_x_326) ;  /* 0xfffffff800fc7947 */ /* 0x000fea000383ffff */
.L_x_327:
[----:B------:R-:W-:-:S00]  /*9f00*/  BRA `(.L_x_327) ;  /* 0xfffffffc00fc7947 */ /* 0x000fc0000383ffff */
[----:B------:R-:W-:-:S00]  /*9f10*/  NOP ;  /* 0x0000000000007918 */ /* 0x000fc00000000000 */
        /* <DEDUP_REMOVED lines=14> */
.L_x_328:


//--------------------- .nv.global.init           --------------------------
	.section	.nv.global.init,"aw",@progbits
.nv.global.init:
	.type		$str$22,@object
	.size		$str$22,($str$23 - $str$22)
$str$22:
        /*0000*/ 	.byte	0x6b, 0x5f, 0x74, 0x69, 0x6c, 0x65, 0x5f, 0x63, 0x6f, 0x75, 0x6e, 0x74, 0x20, 0x3e, 0x3d, 0x20
        /*0010*/ 	.byte	0x31, 0x00
	.type		$str$23,@object
	.size		$str$23,(__unnamed_1 - $str$23)
$str$23:
        /*0012*/ 	.byte	0x2f, 0x74, 0x6d, 0x70, 0x2f, 0x63, 0x75, 0x74, 0x6c, 0x61, 0x73, 0x73, 0x5f, 0x73, 0x77, 0x65
        /*0022*/ 	.byte	0x65, 0x70, 0x5f, 0x73, 0x72, 0x63, 0x2f, 0x69, 0x6e, 0x63, 0x6c, 0x75, 0x64, 0x65, 0x2f, 0x63
        /*0032*/ 	.byte	0x75, 0x74, 0x6c, 0x61, 0x73, 0x73, 0x2f, 0x67, 0x65, 0x6d, 0x6d, 0x2f, 0x63, 0x6f, 0x6c, 0x6c
        /*0042*/ 	.byte	0x65, 0x63, 0x74, 0x69, 0x76, 0x65, 0x2f, 0x73, 0x6d, 0x39, 0x30, 0x5f, 0x6d, 0x6d, 0x61, 0x5f
        /*0052*/ 	.byte	0x74, 0x6d, 0x61, 0x5f, 0x67, 0x6d, 0x6d, 0x61, 0x5f, 0x73, 0x73, 0x5f, 0x77, 0x61, 0x72, 0x70
        /*0062*/ 	.byte	0x73, 0x70, 0x65, 0x63, 0x69, 0x61, 0x6c, 0x69, 0x7a, 0x65, 0x64, 0x2e, 0x68, 0x70, 0x70, 0x00
	.type		__unnamed_1,@object
	.size		__unnamed_1,(.L_0 - __unnamed_1)
__unnamed_1:
        /*0072*/ 	.byte	0x76, 0x6f, 0x69, 0x64, 0x20, 0x63, 0x75, 0x74, 0x6c, 0x61, 0x73, 0x73, 0x3a, 0x3a, 0x67, 0x65
        /* <DEDUP_REMOVED lines=172> */
        /*0b42*/ 	.byte	0x00
.L_0:


//--------------------- .nv.shared._ZN7cutlass13device_kernelINS_4gemm6kernel13GemmUniversalIN4cute5tupleIJiiiiEEENS1_10collective13CollectiveMmaINS1_34MainloopSm90TmaGmmaWarpSpecializedILi4ENS5_IJNS4_1CILi1EEESB_SB_EEENS1_32KernelTmaWarpSpecializedPingpongEEENS5_IJNSA_ILi64EEENSA_ILi256EEENSA_ILi128EEEEEEaNS5_IJlSB_lEEEaSJ_NS4_8TiledMMAINS4_8MMA_AtomIJNS4_4SM904GMMA27MMA_64x256x32_S32S8S8_SS_TNEEEENS4_6LayoutISC_NS5_IJNSA_ILi0EEESR_SR_EEEEENS5_IJNS4_10UnderscoreESU_SU_EEEEENS4_13SM90_TMA_LOADENS4_14ComposedLayoutINS4_7SwizzleILi3ELi4ELi3EEENS4_18smem_ptr_flag_bitsILi8EEENSQ_INS5_IJNSA_ILi8EEESH_EEENS5_IJSH_SB_EEEEEEEvNS4_8identityESX_S17_vS18_EENS_8epilogue10collective6detail29Sm90TmaWarpSpecializedAdapterINS1B_15DefaultEpilogueIaSJ_SJ_NS1A_6thread17LinearCombinationIaLi1EiiLNS1F_9ScaleType4KindE0ELNS_15FloatRoundStyleE2EaEENS1_15EpilogueDefaultEEEEEvvEEEEvNT_6ParamsE --------------------------
	.section	.nv.shared._ZN7cutlass13device_kernelINS_4gemm6kernel13GemmUniversalIN4cute5tupleIJiiiiEEENS1_10collective13CollectiveMmaINS1_34MainloopSm90TmaGmmaWarpSpecializedILi4ENS5_IJNS4_1CILi1EEESB_SB_EEENS1_32KernelTmaWarpSpecializedPingpongEEENS5_IJNSA_ILi64EEENSA_ILi256EEENSA_ILi128EEEEEEaNS5_IJlSB_lEEEaSJ_NS4_8TiledMMAINS4_8MMA_AtomIJNS4_4SM904GMMA27MMA_64x256x32_S32S8S8_SS_TNEEEENS4_6LayoutISC_NS5_IJNSA_ILi0EEESR_SR_EEEEENS5_IJNS4_10UnderscoreESU_SU_EEEEENS4_13SM90_TMA_LOADENS4_14ComposedLayoutINS4_7SwizzleILi3ELi4ELi3EEENS4_18smem_ptr_flag_bitsILi8EEENSQ_INS5_IJNSA_ILi8EEESH_EEENS5_IJSH_SB_EEEEEEEvNS4_8identityESX_S17_vS18_EENS_8epilogue10collective6detail29Sm90TmaWarpSpecializedAdapterINS1B_15DefaultEpilogueIaSJ_SJ_NS1A_6thread17LinearCombinationIaLi1EiiLNS1F_9ScaleType4KindE0ELNS_15FloatRoundStyleE2EaEENS1_15EpilogueDefaultEEEEEvvEEEEvNT_6ParamsE,"aw",@nobits
	.sectionflags	@""
	.align	16
	.zero		1024


//--------------------- .nv.shared.reserved.0     --------------------------
	.section	.nv.shared.reserved.0,"aw",@nobits
	.weak		__nv_reservedSMEM_offset_0_alias
	.size		__nv_reservedSMEM_offset_0_alias, 0, 0
	.other		__nv_reservedSMEM_offset_0_alias,@"STO_CUDA_RESERVED_SHARED STV_DEFAULT"
__nv_reservedSMEM_offset_0_alias:
	.zero		0


//--------------------- .nv.global                --------------------------
	.section	.nv.global,"aw",@nobits
.nv.global:
	.type		_ZN39_INTERNAL_e305e990_4_k_cu_858c7f92_45094cute1_E,@object
	.size		_ZN39_INTERNAL_e305e990_4_k_cu_858c7f92_45094cute1_E,(_ZN39_INTERNAL_e305e990_4_k_cu_858c7f92_45094cuda3std3__45__cpo6cbeginE - _ZN39_INTERNAL_e305e990_4_k_cu_858c7f92_45094cute1_E)
_ZN39_INTERNAL_e305e990_4_k_cu_858c7f92_45094cute1_E:
	.zero		1
	.type		_ZN39_INTERNAL_e305e990_4_k_cu_858c7f92_45094cuda3std3__45__cpo6cbeginE,@object
	.size		_ZN39_INTERNAL_e305e990_4_k_cu_858c7f92_45094cuda3std3__45__cpo6cbeginE,(_ZN39_INTERNAL_e305e990_4_k_cu_858c7f92_45094cuda3std3__48in_placeE - _ZN39_INTERNAL_e305e990_4_k_cu_858c7f92_45094cuda3std3__45__cpo6cbeginE)
_ZN39_INTERNAL_e305e990_4_k_cu_858c7f92_45094cuda3std3__45__cpo6cbeginE:
	.zero		1
	.type		_ZN39_INTERNAL_e305e990_4_k_cu_858c7f92_45094cuda3std3__48in_placeE,@object
	.size		_ZN39_INTERNAL_e305e990_4_k_cu_858c7f92_45094cuda3std3__48in_placeE,(_ZN39_INTERNAL_e305e990_4_k_cu_858c7f92_45094cuda3std6ranges3__45__cpo9iter_moveE - _ZN39_INTERNAL_e305e990_4_k_cu_858c7f92_45094cuda3std3__48in_placeE)
_ZN39_INTERNAL_e305e990_4_k_cu_858c7f92_45094cuda3std3__48in_placeE:
	.zero		1
	.type		_ZN39_INTERNAL_e305e990_4_k_cu_858c7f92_45094cuda3std6ranges3__45__cpo9iter_moveE,@object
	.size		_ZN39_INTERNAL_e305e990_4_k_cu_858c7f92_45094cuda3std6ranges3__45__cpo9iter_moveE,(_ZN39_INTERNAL_e305e990_4_k_cu_858c7f92_45094cuda3std3__45__cpo5beginE - _ZN39_INTERNAL_e305e990_4_k_cu_858c7f92_45094cuda3std6ranges3__45__cpo9iter_moveE)
_ZN39_INTERNAL_e305e990_4_k_cu_858c7f92_45094cuda3std6ranges3__45__cpo9iter_moveE:
	.zero		1
	.type		_ZN39_INTERNAL_e305e990_4_k_cu_858c7f92_45094cuda3std3__45__cpo5beginE,@object
	.size		_ZN39_INTERNAL_e305e990_4_k_cu_858c7f92_45094cuda3std3__45__cpo5beginE,(_ZN39_INTERNAL_e305e990_4_k_cu_858c7f92_45094cuda3std3__441_GLOBAL__N__e305e990_4_k_cu_858c7f92_45096ignoreE - _ZN39_INTERNAL_e305e990_4_k_cu_858c7f92_45094cuda3std3__45__cpo5beginE)
_ZN39_INTERNAL_e305e990_4_k_cu_858c7f92_45094cuda3std3__45__cpo5beginE:
	.zero		1
	.type		_ZN39_INTERNAL_e305e990_4_k_cu_858c7f92_45094cuda3std3__441_GLOBAL__N__e305e990_4_k_cu_858c7f92_45096ignoreE,@object
	.size		_ZN39_INTERNAL_e305e990_4_k_cu_858c7f92_45094cuda3std3__441_GLOBAL__N__e305e990_4_k_cu_858c7f92_45096ignoreE,(_ZN39_INTERNAL_e305e990_4_k_cu_858c7f92_45094cute7productE - _ZN39_INTERNAL_e305e990_4_k_cu_858c7f92_45094cuda3std3__441_GLOBAL__N__e305e990_4_k_cu_858c7f92_45096ignoreE)
_ZN39_INTERNAL_e305e990_4_k_cu_858c7f92_45094cuda3std3__441_GLOBAL__N__e305e990_4_k_cu_858c7f92_45096ignoreE:
	.zero		1
	.type		_ZN39_INTERNAL_e305e990_4_k_cu_858c7f92_45094cute7productE,@object
	.size		_ZN39_INTERNAL_e305e990_4_k_cu_858c7f92_45094cute7productE,(_ZN39_INTERNAL_e305e990_4_k_cu_858c7f92_45094cuda3std3__45__cpo3endE - _ZN39_INTERNAL_e305e990_4_k_cu_858c7f92_45094cute7productE)
_ZN39_INTERNAL_e305e990_4_k_cu_858c7f92_45094cute7productE:
	.zero		1
	.type		_ZN39_INTERNAL_e305e990_4_k_cu_858c7f92_45094cuda3std3__45__cpo3endE,@object
	.size		_ZN39_INTERNAL_e305e990_4_k_cu_858c7f92_45094cuda3std3__45__cpo3endE,(_ZN39_INTERNAL_e305e990_4_k_cu_858c7f92_45094cuda3std3__419piecewise_constructE - _ZN39_INTERNAL_e305e990_4_k_cu_858c7f92_45094cuda3std3__45__cpo3endE)
_ZN39_INTERNAL_e305e990_4_k_cu_858c7f92_45094cuda3std3__45__cpo3endE:
	.zero		1
	.type		_ZN39_INTERNAL_e305e990_4_k_cu_858c7f92_45094cuda3std3__419piecewise_constructE,@object
	.size		_ZN39_INTERNAL_e305e990_4_k_cu_858c7f92_45094cuda3std3__419piecewise_constructE,(_ZN39_INTERNAL_e305e990_4_k_cu_858c7f92_45094cuda3std3__45__cpo4cendE - _ZN39_INTERNAL_e305e990_4_k_cu_858c7f92_45094cuda3std3__419piecewise_constructE)
_ZN39_INTERNAL_e305e990_4_k_cu_858c7f92_45094cuda3std3__419piecewise_constructE:
	.zero		1
	.type		_ZN39_INTERNAL_e305e990_4_k_cu_858c7f92_45094cuda3std3__45__cpo4cendE,@object
	.size		_ZN39_INTERNAL_e305e990_4_k_cu_858c7f92_45094cuda3std3__45__cpo4cendE,(_ZN39_INTERNAL_e305e990_4_k_cu_858c7f92_45094cuda3std6ranges3__45__cpo4swapE - _ZN39_INTERNAL_e305e990_4_k_cu_858c7f92_45094cuda3std3__45__cpo4cendE)
_ZN39_INTERNAL_e305e990_4_k_cu_858c7f92_45094cuda3std3__45__cpo4cendE:
	.zero		1
	.type		_ZN39_INTERNAL_e305e990_4_k_cu_858c7f92_45094cuda3std6ranges3__45__cpo4swapE,@object
	.size		_ZN39_INTERNAL_e305e990_4_k_cu_858c7f92_45094cuda3std6ranges3__45__cpo4swapE,(.L_8 - _ZN39_INTERNAL_e305e990_4_k_cu_858c7f92_45094cuda3std6ranges3__45__cpo4swapE)
_ZN39_INTERNAL_e305e990_4_k_cu_858c7f92_45094cuda3std6ranges3__45__cpo4swapE:
	.zero		1
.L_8:


//--------------------- .nv.constant0._ZN7cutlass13device_kernelINS_4gemm6kernel13GemmUniversalIN4cute5tupleIJiiiiEEENS1_10collective13CollectiveMmaINS1_34MainloopSm90TmaGmmaWarpSpecializedILi4ENS5_IJNS4_1CILi1EEESB_SB_EEENS1_32KernelTmaWarpSpecializedPingpongEEENS5_IJNSA_ILi64EEENSA_ILi256EEENSA_ILi128EEEEEEaNS5_IJlSB_lEEEaSJ_NS4_8TiledMMAINS4_8MMA_AtomIJNS4_4SM904GMMA27MMA_64x256x32_S32S8S8_SS_TNEEEENS4_6LayoutISC_NS5_IJNSA_ILi0EEESR_SR_EEEEENS5_IJNS4_10UnderscoreESU_SU_EEEEENS4_13SM90_TMA_LOADENS4_14ComposedLayoutINS4_7SwizzleILi3ELi4ELi3EEENS4_18smem_ptr_flag_bitsILi8EEENSQ_INS5_IJNSA_ILi8EEESH_EEENS5_IJSH_SB_EEEEEEEvNS4_8identityESX_S17_vS18_EENS_8epilogue10collective6detail29Sm90TmaWarpSpecializedAdapterINS1B_15DefaultEpilogueIaSJ_SJ_NS1A_6thread17LinearCombinationIaLi1EiiLNS1F_9ScaleType4KindE0ELNS_15FloatRoundStyleE2EaEENS1_15EpilogueDefaultEEEEEvvEEEEvNT_6ParamsE --------------------------
	.section	.nv.constant0._ZN7cutlass13device_kernelINS_4gemm6kernel13GemmUniversalIN4cute5tupleIJiiiiEEENS1_10collective13CollectiveMmaINS1_34MainloopSm90TmaGmmaWarpSpecializedILi4ENS5_IJNS4_1CILi1EEESB_SB_EEENS1_32KernelTmaWarpSpecializedPingpongEEENS5_IJNSA_ILi64EEENSA_ILi256EEENSA_ILi128EEEEEEaNS5_IJlSB_lEEEaSJ_NS4_8TiledMMAINS4_8MMA_AtomIJNS4_4SM904GMMA27MMA_64x256x32_S32S8S8_SS_TNEEEENS4_6LayoutISC_NS5_IJNSA_ILi0EEESR_SR_EEEEENS5_IJNS4_10UnderscoreESU_SU_EEEEENS4_13SM90_TMA_LOADENS4_14ComposedLayoutINS4_7SwizzleILi3ELi4ELi3EEENS4_18smem_ptr_flag_bitsILi8EEENSQ_INS5_IJNSA_ILi8EEESH_EEENS5_IJSH_SB_EEEEEEEvNS4_8identityESX_S17_vS18_EENS_8epilogue10collective6detail29Sm90TmaWarpSpecializedAdapterINS1B_15DefaultEpilogueIaSJ_SJ_NS1A_6thread17LinearCombinationIaLi1EiiLNS1F_9ScaleType4KindE0ELNS_15FloatRoundStyleE2EaEENS1_15EpilogueDefaultEEEEEvvEEEEvNT_6ParamsE,"a",@progbits
	.sectionflags	@""
	.align	4
.nv.constant0._ZN7cutlass13device_kernelINS_4gemm6kernel13GemmUniversalIN4cute5tupleIJiiiiEEENS1_10collective13CollectiveMmaINS1_34MainloopSm90TmaGmmaWarpSpecializedILi4ENS5_IJNS4_1CILi1EEESB_SB_EEENS1_32KernelTmaWarpSpecializedPingpongEEENS5_IJNSA_ILi64EEENSA_ILi256EEENSA_ILi128EEEEEEaNS5_IJlSB_lEEEaSJ_NS4_8TiledMMAINS4_8MMA_AtomIJNS4_4SM904GMMA27MMA_64x256x32_S32S8S8_SS_TNEEEENS4_6LayoutISC_NS5_IJNSA_ILi0EEESR_SR_EEEEENS5_IJNS4_10UnderscoreESU_SU_EEEEENS4_13SM90_TMA_LOADENS4_14ComposedLayoutINS4_7SwizzleILi3ELi4ELi3EEENS4_18smem_ptr_flag_bitsILi8EEENSQ_INS5_IJNSA_ILi8EEESH_EEENS5_IJSH_SB_EEEEEEEvNS4_8identityESX_S17_vS18_EENS_8epilogue10collective6detail29Sm90TmaWarpSpecializedAdapterINS1B_15DefaultEpilogueIaSJ_SJ_NS1A_6thread17LinearCombinationIaLi1EiiLNS1F_9ScaleType4KindE0ELNS_15FloatRoundStyleE2EaEENS1_15EpilogueDefaultEEEEEvvEEEEvNT_6ParamsE:
	.zero		1664


//--------------------- SYMBOLS --------------------------

	.type		.nv.reservedSmem.offset0,@object
	.size		.nv.reservedSmem.offset0,0x4
	.type		__assertfail,@function
